	.target	sm_90a

	.elftype	@"ET_EXEC"


//--------------------- .note.nv.tkinfo           --------------------------
	.section	.note.nv.tkinfo,"",@"SHT_NOTE"
	.sectionflags	@"SHF_NOTE_NV_TKINFO"
	.tkinfo
        /*0018*/ 	.word	0x00000002
        /*0030*/ 	.string	""
        /*0030*/ 	.string	"ptxas"
        /*0030*/ 	.string	"Cuda compilation tools, release 13.0, V13.0.88"
        /*0030*/ 	.string	"Build cuda_13.0.r13.0/compiler.36424714_0"
        /*0030*/ 	.string	"-arch sm_90a -m 64 "



//--------------------- .note.nv.cuinfo           --------------------------
	.section	.note.nv.cuinfo,"",@"SHT_NOTE"
	.sectionflags	@"SHF_NOTE_NV_CUINFO"
        /*0018*/ 	.short	0x0002
        /*001a*/ 	.short	0x005a
        /*001c*/ 	.short	0x0082
	.zero		2


//--------------------- .nv.info                  --------------------------
	.section	.nv.info,"",@"SHT_CUDA_INFO"
	.align	4


	//----- nvinfo : EIATTR_REGCOUNT
	.align		4
        /*0000*/ 	.byte	0x04, 0x2f
        /*0002*/ 	.short	(.L_15 - .L_14)
	.align		4
.L_14:
        /*0004*/ 	.word	index@(_ZN7cutlass13device_kernelINS_4gemm6kernel13GemmUniversalIN4cute5tupleIJiiiiEEENS1_10collective13CollectiveMmaINS1_34MainloopSm90TmaGmmaWarpSpecializedILi3ENS5_IJNS4_1CILi1EEENSA_ILi4EEESB_EEENS1_35KernelTmaWarpSpecializedCooperativeEEENS5_IJNSA_ILi256EEESG_NSA_ILi64EEEEEENS_6half_tENS5_IJlSB_lEEESJ_SK_NS4_8TiledMMAINS4_8MMA_AtomIJNS4_4SM904GMMA26MMA_64x256x16_F32F16F16_SSILNSO_5MajorE0ELSQ_0ELNSO_7ScaleInE1ELSR_1EEEEEENS4_6LayoutINS5_IJNSA_ILi2EEESB_SB_EEENS5_IJSB_NSA_ILi0EEESX_EEEEENS5_IJNS4_10UnderscoreES10_S10_EEEEENS4_23SM90_TMA_LOAD_MULTICASTENS4_14ComposedLayoutINS4_7SwizzleILi3ELi4ELi3EEENS4_18smem_ptr_flag_bitsILi16EEENSU_INS5_IJNSA_ILi8EEESH_EEENS5_IJSH_SB_EEEEEEEvNS4_8identityENS4_13SM90_TMA_LOADES1D_vS1E_EENS_8epilogue10collective6detail29Sm90TmaWarpSpecializedAdapterINS1I_15DefaultEpilogueISJ_SK_SK_NS1H_6thread17LinearCombinationISJ_Li1EffLNS1M_9ScaleType4KindE0ELNS_15FloatRoundStyleE2ESJ_EENS1_15EpilogueDefaultEEEEEvvEEEEvNT_6ParamsE)
        /*0008*/ 	.word	0x000000a8


	//----- nvinfo : EIATTR_FRAME_SIZE
	.align		4
.L_15:
        /*000c*/ 	.byte	0x04, 0x11
        /*000e*/ 	.short	(.L_17 - .L_16)
	.align		4
.L_16:
        /*0010*/ 	.word	index@(_ZN7cutlass13device_kernelINS_4gemm6kernel13GemmUniversalIN4cute5tupleIJiiiiEEENS1_10collective13CollectiveMmaINS1_34MainloopSm90TmaGmmaWarpSpecializedILi3ENS5_IJNS4_1CILi1EEENSA_ILi4EEESB_EEENS1_35KernelTmaWarpSpecializedCooperativeEEENS5_IJNSA_ILi256EEESG_NSA_ILi64EEEEEENS_6half_tENS5_IJlSB_lEEESJ_SK_NS4_8TiledMMAINS4_8MMA_AtomIJNS4_4SM904GMMA26MMA_64x256x16_F32F16F16_SSILNSO_5MajorE0ELSQ_0ELNSO_7ScaleInE1ELSR_1EEEEEENS4_6LayoutINS5_IJNSA_ILi2EEESB_SB_EEENS5_IJSB_NSA_ILi0EEESX_EEEEENS5_IJNS4_10UnderscoreES10_S10_EEEEENS4_23SM90_TMA_LOAD_MULTICASTENS4_14ComposedLayoutINS4_7SwizzleILi3ELi4ELi3EEENS4_18smem_ptr_flag_bitsILi16EEENSU_INS5_IJNSA_ILi8EEESH_EEENS5_IJSH_SB_EEEEEEEvNS4_8identityENS4_13SM90_TMA_LOADES1D_vS1E_EENS_8epilogue10collective6detail29Sm90TmaWarpSpecializedAdapterINS1I_15DefaultEpilogueISJ_SK_SK_NS1H_6thread17LinearCombinationISJ_Li1EffLNS1M_9ScaleType4KindE0ELNS_15FloatRoundStyleE2ESJ_EENS1_15EpilogueDefaultEEEEEvvEEEEvNT_6ParamsE)
        /*0014*/ 	.word	0x00000788


	//----- nvinfo : EIATTR_MIN_STACK_SIZE
	.align		4
.L_17:
        /*0018*/ 	.byte	0x04, 0x12
        /*001a*/ 	.short	(.L_19 - .L_18)
	.align		4
.L_18:
        /*001c*/ 	.word	index@(_ZN7cutlass13device_kernelINS_4gemm6kernel13GemmUniversalIN4cute5tupleIJiiiiEEENS1_10collective13CollectiveMmaINS1_34MainloopSm90TmaGmmaWarpSpecializedILi3ENS5_IJNS4_1CILi1EEENSA_ILi4EEESB_EEENS1_35KernelTmaWarpSpecializedCooperativeEEENS5_IJNSA_ILi256EEESG_NSA_ILi64EEEEEENS_6half_tENS5_IJlSB_lEEESJ_SK_NS4_8TiledMMAINS4_8MMA_AtomIJNS4_4SM904GMMA26MMA_64x256x16_F32F16F16_SSILNSO_5MajorE0ELSQ_0ELNSO_7ScaleInE1ELSR_1EEEEEENS4_6LayoutINS5_IJNSA_ILi2EEESB_SB_EEENS5_IJSB_NSA_ILi0EEESX_EEEEENS5_IJNS4_10UnderscoreES10_S10_EEEEENS4_23SM90_TMA_LOAD_MULTICASTENS4_14ComposedLayoutINS4_7SwizzleILi3ELi4ELi3EEENS4_18smem_ptr_flag_bitsILi16EEENSU_INS5_IJNSA_ILi8EEESH_EEENS5_IJSH_SB_EEEEEEEvNS4_8identityENS4_13SM90_TMA_LOADES1D_vS1E_EENS_8epilogue10collective6detail29Sm90TmaWarpSpecializedAdapterINS1I_15DefaultEpilogueISJ_SK_SK_NS1H_6thread17LinearCombinationISJ_Li1EffLNS1M_9ScaleType4KindE0ELNS_15FloatRoundStyleE2ESJ_EENS1_15EpilogueDefaultEEEEEvvEEEEvNT_6ParamsE)
        /*0020*/ 	.word	0x00000788
.L_19:


//--------------------- .nv.compat                --------------------------
	.section	.nv.compat,"",@"SHT_CUDA_COMPAT_INFO"
	.align	4
        /*0000*/ 	.byte	0x02, 0x09, 0x01, 0x00, 0x02, 0x02, 0x04, 0x00, 0x02, 0x05, 0x05, 0x00, 0x03, 0x07, 0x01, 0x01
        /*0010*/ 	.byte	0x02, 0x03, 0x01, 0x00, 0x02, 0x06, 0x01, 0x00, 0x04, 0x0b, 0x08, 0x00, 0x00, 0x00, 0x00, 0x00
        /*0020*/ 	.byte	0x00, 0x00, 0x00, 0x00


//--------------------- .nv.info._ZN7cutlass13device_kernelINS_4gemm6kernel13GemmUniversalIN4cute5tupleIJiiiiEEENS1_10collective13CollectiveMmaINS1_34MainloopSm90TmaGmmaWarpSpecializedILi3ENS5_IJNS4_1CILi1EEENSA_ILi4EEESB_EEENS1_35KernelTmaWarpSpecializedCooperativeEEENS5_IJNSA_ILi256EEESG_NSA_ILi64EEEEEENS_6half_tENS5_IJlSB_lEEESJ_SK_NS4_8TiledMMAINS4_8MMA_AtomIJNS4_4SM904GMMA26MMA_64x256x16_F32F16F16_SSILNSO_5MajorE0ELSQ_0ELNSO_7ScaleInE1ELSR_1EEEEEENS4_6LayoutINS5_IJNSA_ILi2EEESB_SB_EEENS5_IJSB_NSA_ILi0EEESX_EEEEENS5_IJNS4_10UnderscoreES10_S10_EEEEENS4_23SM90_TMA_LOAD_MULTICASTENS4_14ComposedLayoutINS4_7SwizzleILi3ELi4ELi3EEENS4_18smem_ptr_flag_bitsILi16EEENSU_INS5_IJNSA_ILi8EEESH_EEENS5_IJSH_SB_EEEEEEEvNS4_8identityENS4_13SM90_TMA_LOADES1D_vS1E_EENS_8epilogue10collective6detail29Sm90TmaWarpSpecializedAdapterINS1I_15DefaultEpilogueISJ_SK_SK_NS1H_6thread17LinearCombinationISJ_Li1EffLNS1M_9ScaleType4KindE0ELNS_15FloatRoundStyleE2ESJ_EENS1_15EpilogueDefaultEEEEEvvEEEEvNT_6ParamsE --------------------------
	.section	.nv.info._ZN7cutlass13device_kernelINS_4gemm6kernel13GemmUniversalIN4cute5tupleIJiiiiEEENS1_10collective13CollectiveMmaINS1_34MainloopSm90TmaGmmaWarpSpecializedILi3ENS5_IJNS4_1CILi1EEENSA_ILi4EEESB_EEENS1_35KernelTmaWarpSpecializedCooperativeEEENS5_IJNSA_ILi256EEESG_NSA_ILi64EEEEEENS_6half_tENS5_IJlSB_lEEESJ_SK_NS4_8TiledMMAINS4_8MMA_AtomIJNS4_4SM904GMMA26MMA_64x256x16_F32F16F16_SSILNSO_5MajorE0ELSQ_0ELNSO_7ScaleInE1ELSR_1EEEEEENS4_6LayoutINS5_IJNSA_ILi2EEESB_SB_EEENS5_IJSB_NSA_ILi0EEESX_EEEEENS5_IJNS4_10UnderscoreES10_S10_EEEEENS4_23SM90_TMA_LOAD_MULTICASTENS4_14ComposedLayoutINS4_7SwizzleILi3ELi4ELi3EEENS4_18smem_ptr_flag_bitsILi16EEENSU_INS5_IJNSA_ILi8EEESH_EEENS5_IJSH_SB_EEEEEEEvNS4_8identityENS4_13SM90_TMA_LOADES1D_vS1E_EENS_8epilogue10collective6detail29Sm90TmaWarpSpecializedAdapterINS1I_15DefaultEpilogueISJ_SK_SK_NS1H_6thread17LinearCombinationISJ_Li1EffLNS1M_9ScaleType4KindE0ELNS_15FloatRoundStyleE2ESJ_EENS1_15EpilogueDefaultEEEEEvvEEEEvNT_6ParamsE,"",@"SHT_CUDA_INFO"
	.sectionflags	@""
	.align	4


	//----- nvinfo : EIATTR_CUDA_API_VERSION
	.align		4
        /*0000*/ 	.byte	0x04, 0x37
        /*0002*/ 	.short	(.L_21 - .L_20)
.L_20:
        /*0004*/ 	.word	0x00000082


	//----- nvinfo : EIATTR_KPARAM_INFO
	.align		4
.L_21:
        /*0008*/ 	.byte	0x04, 0x17
        /*000a*/ 	.short	(.L_23 - .L_22)
.L_22:
        /*000c*/ 	.word	0x00000000
        /*0010*/ 	.short	0x0000
        /*0012*/ 	.short	0x0070
        /*0014*/ 	.byte	0x00, 0xf0, 0x01, 0x10


	//----- nvinfo : EIATTR_SPARSE_MMA_MASK
	.align		4
.L_23:
        /*0018*/ 	.byte	0x03, 0x50
        /*001a*/ 	.short	0x0000


	//----- nvinfo : EIATTR_MAXREG_COUNT
	.align		4
        /*001c*/ 	.byte	0x03, 0x1b
        /*001e*/ 	.short	0x00a8


	//----- nvinfo : EIATTR_NUM_BARRIERS
	.align		4
        /*0020*/ 	.byte	0x02, 0x4c
        /*0022*/ 	.byte	0x01
	.zero		1


	//----- nvinfo : EIATTR_EXTERNS
	.align		4
        /*0024*/ 	.byte	0x04, 0x0f
        /*0026*/ 	.short	(.L_25 - .L_24)


	//   ....[0]....
	.align		4
.L_24:
        /*0028*/ 	.word	index@(__assertfail)


	//----- nvinfo : EIATTR_ANNOTATIONS
	.align		4
.L_25:
        /*002c*/ 	.byte	0x04, 0x55
        /*002e*/ 	.short	(.L_27 - .L_26)


	//   ....[0]....
.L_26:
        /*0030*/ 	.word	0x00000001
        /*0034*/ 	.byte	0x70, 0x09, 0x00, 0x00, 0x01, 0x00, 0x00, 0x00, 0x80, 0x09, 0x00, 0x00, 0x01, 0x00, 0x00, 0x00
        /* <DEDUP_REMOVED lines=716> */
        /*2d04*/ 	.byte	0xa0, 0xb8, 0x01, 0x00, 0x01, 0x00, 0x00, 0x00, 0xc0, 0xb8, 0x01, 0x00


	//----- nvinfo : EIATTR_MERCURY_ISA_VERSION
	.align		4
.L_27:
        /*2d10*/ 	.byte	0x03, 0x5f
        /*2d12*/ 	.short	0x0101


	//----- nvinfo : EIATTR_INT_WARP_WIDE_INSTR_OFFSETS
	.align		4
        /*2d14*/ 	.byte	0x04, 0x31
        /*2d16*/ 	.short	(.L_29 - .L_28)


	//   ....[0]....
.L_28:
        /*2d18*/ 	.word	0x00000530


	//   ....[1]....
        /*2d1c*/ 	.word	0x000005e0


	//   ....[2]....
        /*2d20*/ 	.word	0x000006c0


	//----- nvinfo : EIATTR_COOP_GROUP_MASK_REGIDS
	.align		4
.L_29:
        /*2d24*/ 	.byte	0x04, 0x29
        /*2d26*/ 	.short	(.L_31 - .L_30)


	//   ....[0]....
.L_30:
        /*2d28*/ 	.word	0xffffffff


	//   ....[1]....
        /*2d2c*/ 	.word	0xffffffff


	//   ....[2]....
        /*2d30*/ 	.word	0xffffffff


	//   ....[3]....
        /*2d34*/ 	.word	0xffffffff


	//   ....[4]....
        /*2d38*/ 	.word	0xffffffff


	//   ....[5]....
        /*2d3c*/ 	.word	0xffffffff


	//----- nvinfo : EIATTR_COOP_GROUP_INSTR_OFFSETS
	.align		4
.L_31:
        /*2d40*/ 	.byte	0x04, 0x28
        /*2d42*/ 	.short	(.L_33 - .L_32)


	//   ....[0]....
.L_32:
        /*2d44*/ 	.word	0x00000070


	//   ....[1]....
        /*2d48*/ 	.word	0x00000080


	//   ....[2]....
        /*2d4c*/ 	.word	0x000001a0


	//   ....[3]....
        /*2d50*/ 	.word	0x000003a0


	//   ....[4]....
        /*2d54*/ 	.word	0x000007b0


	//   ....[5]....
        /*2d58*/ 	.word	0x00001380


	//----- nvinfo : EIATTR_REG_RECONFIG
	.align		4
.L_33:
        /*2d5c*/ 	.byte	0x01, 0x54
	.zero		2


	//----- nvinfo : EIATTR_SYSCALL_OFFSETS
	.align		4
        /*2d60*/ 	.byte	0x04, 0x46
        /*2d62*/ 	.short	(.L_35 - .L_34)


	//   ....[0]....
.L_34:
        /*2d64*/ 	.word	0x00001530


	//----- nvinfo : EIATTR_MBARRIER_INSTR_OFFSETS
	.align		4
.L_35:
        /*2d68*/ 	.byte	0x04, 0x39
        /*2d6a*/ 	.short	(.L_37 - .L_36)


	//   ....[0]....
.L_36:
        /*2d6c*/ 	.word	0x00000320
        /*2d70*/ 	.word	0x000000ff
        /*2d74*/ 	.word	0x00000000
        /*2d78*/ 	.short	0x0100
        /*2d7a*/ 	.byte	0x08
	.zero		1


	//   ....[1]....
        /*2d7c*/ 	.word	0x00000330
        /*2d80*/ 	.word	0x000000ff
        /*2d84*/ 	.word	0x00000018
        /*2d88*/ 	.short	0x0100
        /*2d8a*/ 	.byte	0x08
	.zero		1


	//   ....[2]....
        /*2d8c*/ 	.word	0x00000340
        /*2d90*/ 	.word	0x000000ff
        /*2d94*/ 	.word	0x00000008
        /*2d98*/ 	.short	0x0100
        /*2d9a*/ 	.byte	0x08
	.zero		1


	//   ....[3]....
        /*2d9c*/ 	.word	0x00000350
        /*2da0*/ 	.word	0x000000ff
        /*2da4*/ 	.word	0x00000020
        /*2da8*/ 	.short	0x0100
        /*2daa*/ 	.byte	0x08
	.zero		1


	//   ....[4]....
        /*2dac*/ 	.word	0x00000360
        /*2db0*/ 	.word	0x000000ff
        /*2db4*/ 	.word	0x00000010
        /*2db8*/ 	.short	0x0100
        /*2dba*/ 	.byte	0x08
	.zero		1


	//   ....[5]....
        /*2dbc*/ 	.word	0x00000370
        /*2dc0*/ 	.word	0x000000ff
        /*2dc4*/ 	.word	0x00000028
        /*2dc8*/ 	.short	0x0100
        /*2dca*/ 	.byte	0x08
	.zero		1


	//   ....[6]....
        /*2dcc*/ 	.word	0x00000730
        /*2dd0*/ 	.word	0x000000ff
        /*2dd4*/ 	.word	0x00000040
        /*2dd8*/ 	.short	0x0100
        /*2dda*/ 	.byte	0x07
	.zero		1


	//   ....[7]....
        /*2ddc*/ 	.word	0x00000760
        /*2de0*/ 	.word	0x000000ff
        /*2de4*/ 	.word	0x00000048
        /*2de8*/ 	.short	0x0100
        /*2dea*/ 	.byte	0x07
	.zero		1


	//   ....[8]....
        /*2dec*/ 	.word	0x00001610
        /*2df0*/ 	.word	0x00000004
        /*2df4*/ 	.word	0x00000000
        /*2df8*/ 	.short	0x010a
        /*2dfa*/ 	.byte	0x3f
	.zero		1


	//   ....[9]....
        /*2dfc*/ 	.word	0x00001650
        /*2e00*/ 	.word	0x00000004
        /*2e04*/ 	.word	0x00000000
        /*2e08*/ 	.short	0x010a
        /*2e0a*/ 	.byte	0x3f
	.zero		1


	//   ....[10]....
        /*2e0c*/ 	.word	0x00004ca0
        /*2e10*/ 	.word	0x00000004
        /*2e14*/ 	.word	0x00000000
        /*2e18*/ 	.short	0x010a
        /*2e1a*/ 	.byte	0x3f
	.zero		1


	//   ....[11]....
        /*2e1c*/ 	.word	0x00004ce0
        /*2e20*/ 	.word	0x00000004
        /*2e24*/ 	.word	0x00000000
        /*2e28*/ 	.short	0x010a
        /*2e2a*/ 	.byte	0x3f
	.zero		1


	//   ....[12]....
        /*2e2c*/ 	.word	0x00008dd0
        /*2e30*/ 	.word	0x00000004
        /*2e34*/ 	.word	0x00000000
        /*2e38*/ 	.short	0x0101
        /*2e3a*/ 	.byte	0x3f
	.zero		1


	//   ....[13]....
        /*2e3c*/ 	.word	0x00008ff0
        /*2e40*/ 	.word	0x00000000
        /*2e44*/ 	.word	0x00000000
        /*2e48*/ 	.short	0x0101
        /*2e4a*/ 	.byte	0x3f
	.zero		1


	//   ....[14]....
        /*2e4c*/ 	.word	0x0001b420
        /*2e50*/ 	.word	0x00000008
        /*2e54*/ 	.word	0x00000018
        /*2e58*/ 	.short	0x010a
        /*2e5a*/ 	.byte	0x3f
	.zero		1


	//   ....[15]....
        /*2e5c*/ 	.word	0x0001b7c0
        /*2e60*/ 	.word	0x00000003
        /*2e64*/ 	.word	0x00000048
        /*2e68*/ 	.short	0x0101
        /*2e6a*/ 	.byte	0x3f
	.zero		1


	//   ....[16]....
        /*2e6c*/ 	.word	0x0001bfc0
        /*2e70*/ 	.word	0x00000005
        /*2e74*/ 	.word	0x00000000
        /*2e78*/ 	.short	0x010a
        /*2e7a*/ 	.byte	0x3f
	.zero		1


	//   ....[17]....
        /*2e7c*/ 	.word	0x0001c050
        /*2e80*/ 	.word	0x00000005
        /*2e84*/ 	.word	0x00000000
        /*2e88*/ 	.short	0x010a
        /*2e8a*/ 	.byte	0x3f
	.zero		1


	//   ....[18]....
        /*2e8c*/ 	.word	0x0001c0e0
        /*2e90*/ 	.word	0x00000003
        /*2e94*/ 	.word	0x00000000
        /*2e98*/ 	.short	0x010a
        /*2e9a*/ 	.byte	0x3f
	.zero		1


	//   ....[19]....
        /*2e9c*/ 	.word	0x0001c140
        /*2ea0*/ 	.word	0x00000004
        /*2ea4*/ 	.word	0x00000000
        /*2ea8*/ 	.short	0x010a
        /*2eaa*/ 	.byte	0x3f
	.zero		1


	//   ....[20]....
        /*2eac*/ 	.word	0x0001c190
        /*2eb0*/ 	.word	0x00000004
        /*2eb4*/ 	.word	0x00000000
        /*2eb8*/ 	.short	0x010a
        /*2eba*/ 	.byte	0x3f
	.zero		1


	//   ....[21]....
        /*2ebc*/ 	.word	0x0001c260
        /*2ec0*/ 	.word	0x00000008
        /*2ec4*/ 	.word	0x00000018
        /*2ec8*/ 	.short	0x010a
        /*2eca*/ 	.byte	0x3f
	.zero		1


	//   ....[22]....
        /*2ecc*/ 	.word	0x0001c330
        /*2ed0*/ 	.word	0x00000005
        /*2ed4*/ 	.word	0x00000000
        /*2ed8*/ 	.short	0x010a
        /*2eda*/ 	.byte	0x3f
	.zero		1


	//   ....[23]....
        /*2edc*/ 	.word	0x0001c380
        /*2ee0*/ 	.word	0x00000005
        /*2ee4*/ 	.word	0x00000000
        /*2ee8*/ 	.short	0x010a
        /*2eea*/ 	.byte	0x3f
	.zero		1


	//----- nvinfo : EIATTR_NUM_MBARRIERS
	.align		4
.L_37:
        /*2eec*/ 	.byte	0x03, 0x38
        /*2eee*/ 	.short	0x0008


	//----- nvinfo : EIATTR_EXIT_INSTR_OFFSETS
	.align		4
        /*2ef0*/ 	.byte	0x04, 0x1c
        /*2ef2*/ 	.short	(.L_39 - .L_38)


	//   ....[0]....
.L_38:
        /*2ef4*/ 	.word	0x00000a10


	//   ....[1]....
        /*2ef8*/ 	.word	0x000012a0


	//   ....[2]....
        /*2efc*/ 	.word	0x0001aa80


	//   ....[3]....
        /*2f00*/ 	.word	0x0001b0a0


	//   ....[4]....
        /*2f04*/ 	.word	0x0001c130


	//----- nvinfo : EIATTR_MAX_THREADS
	.align		4
.L_39:
        /*2f08*/ 	.byte	0x04, 0x05
        /*2f0a*/ 	.short	(.L_41 - .L_40)
.L_40:
        /*2f0c*/ 	.word	0x00000180
        /*2f10*/ 	.word	0x00000001
        /*2f14*/ 	.word	0x00000001


	//----- nvinfo : EIATTR_CRS_STACK_SIZE
	.align		4
.L_41:
        /*2f18*/ 	.byte	0x04, 0x1e
        /*2f1a*/ 	.short	(.L_43 - .L_42)
.L_42:
        /*2f1c*/ 	.word	0x00000000


	//----- nvinfo : EIATTR_CBANK_PARAM_SIZE
	.align		4
.L_43:
        /*2f20*/ 	.byte	0x03, 0x19
        /*2f22*/ 	.short	0x0470


	//----- nvinfo : EIATTR_PARAM_CBANK
	.align		4
        /*2f24*/ 	.byte	0x04, 0x0a
        /*2f26*/ 	.short	(.L_45 - .L_44)
	.align		4
.L_44:
        /*2f28*/ 	.word	index@(.nv.constant0._ZN7cutlass13device_kernelINS_4gemm6kernel13GemmUniversalIN4cute5tupleIJiiiiEEENS1_10collective13CollectiveMmaINS1_34MainloopSm90TmaGmmaWarpSpecializedILi3ENS5_IJNS4_1CILi1EEENSA_ILi4EEESB_EEENS1_35KernelTmaWarpSpecializedCooperativeEEENS5_IJNSA_ILi256EEESG_NSA_ILi64EEEEEENS_6half_tENS5_IJlSB_lEEESJ_SK_NS4_8TiledMMAINS4_8MMA_AtomIJNS4_4SM904GMMA26MMA_64x256x16_F32F16F16_SSILNSO_5MajorE0ELSQ_0ELNSO_7ScaleInE1ELSR_1EEEEEENS4_6LayoutINS5_IJNSA_ILi2EEESB_SB_EEENS5_IJSB_NSA_ILi0EEESX_EEEEENS5_IJNS4_10UnderscoreES10_S10_EEEEENS4_23SM90_TMA_LOAD_MULTICASTENS4_14ComposedLayoutINS4_7SwizzleILi3ELi4ELi3EEENS4_18smem_ptr_flag_bitsILi16EEENSU_INS5_IJNSA_ILi8EEESH_EEENS5_IJSH_SB_EEEEEEEvNS4_8identityENS4_13SM90_TMA_LOADES1D_vS1E_EENS_8epilogue10collective6detail29Sm90TmaWarpSpecializedAdapterINS1I_15DefaultEpilogueISJ_SK_SK_NS1H_6thread17LinearCombinationISJ_Li1EffLNS1M_9ScaleType4KindE0ELNS_15FloatRoundStyleE2ESJ_EENS1_15EpilogueDefaultEEEEEvvEEEEvNT_6ParamsE)
        /*2f2c*/ 	.short	0x0210
        /*2f2e*/ 	.short	0x0470


	//----- nvinfo : EIATTR_SW_WAR
	.align		4
.L_45:
        /*2f30*/ 	.byte	0x04, 0x36
        /*2f32*/ 	.short	(.L_47 - .L_46)
.L_46:
        /*2f34*/ 	.word	0x00000008
.L_47:


//--------------------- .nv.callgraph             --------------------------
	.section	.nv.callgraph,"",@"SHT_CUDA_CALLGRAPH"
	.align	4
	.sectionentsize	8
	.align		4
        /*0000*/ 	.word	0x00000000
	.align		4
        /*0004*/ 	.word	0xffffffff
	.align		4
        /*0008*/ 	.word	index@(_ZN7cutlass13device_kernelINS_4gemm6kernel13GemmUniversalIN4cute5tupleIJiiiiEEENS1_10collective13CollectiveMmaINS1_34MainloopSm90TmaGmmaWarpSpecializedILi3ENS5_IJNS4_1CILi1EEENSA_ILi4EEESB_EEENS1_35KernelTmaWarpSpecializedCooperativeEEENS5_IJNSA_ILi256EEESG_NSA_ILi64EEEEEENS_6half_tENS5_IJlSB_lEEESJ_SK_NS4_8TiledMMAINS4_8MMA_AtomIJNS4_4SM904GMMA26MMA_64x256x16_F32F16F16_SSILNSO_5MajorE0ELSQ_0ELNSO_7ScaleInE1ELSR_1EEEEEENS4_6LayoutINS5_IJNSA_ILi2EEESB_SB_EEENS5_IJSB_NSA_ILi0EEESX_EEEEENS5_IJNS4_10UnderscoreES10_S10_EEEEENS4_23SM90_TMA_LOAD_MULTICASTENS4_14ComposedLayoutINS4_7SwizzleILi3ELi4ELi3EEENS4_18smem_ptr_flag_bitsILi16EEENSU_INS5_IJNSA_ILi8EEESH_EEENS5_IJSH_SB_EEEEEEEvNS4_8identityENS4_13SM90_TMA_LOADES1D_vS1E_EENS_8epilogue10collective6detail29Sm90TmaWarpSpecializedAdapterINS1I_15DefaultEpilogueISJ_SK_SK_NS1H_6thread17LinearCombinationISJ_Li1EffLNS1M_9ScaleType4KindE0ELNS_15FloatRoundStyleE2ESJ_EENS1_15EpilogueDefaultEEEEEvvEEEEvNT_6ParamsE)
	.align		4
        /*000c*/ 	.word	index@(__assertfail)
	.align		4
        /*0010*/ 	.word	0x00000000
	.align		4
        /*0014*/ 	.word	0xfffffffe
	.align		4
        /*0018*/ 	.word	0x00000000
	.align		4
        /*001c*/ 	.word	0xfffffffd
	.align		4
        /*0020*/ 	.word	0x00000000
	.align		4
        /*0024*/ 	.word	0xfffffffc


//--------------------- .nv.constant4             --------------------------
	.section	.nv.constant4,"a",@progbits
	.align	8
	.align		8
.nv.constant4:
        /*0000*/ 	.dword	__assertfail
	.align		8
        /*0008*/ 	.dword	__unnamed_1
	.align		8
        /*0010*/ 	.dword	_ZN40_INTERNAL_1489e3df_4_k_cu_b76439a6_262054cuda3std3__45__cpo5beginE
	.align		8
        /*0018*/ 	.dword	_ZN40_INTERNAL_1489e3df_4_k_cu_b76439a6_262054cuda3std3__45__cpo3endE
	.align		8
        /*0020*/ 	.dword	_ZN40_INTERNAL_1489e3df_4_k_cu_b76439a6_262054cuda3std3__45__cpo6cbeginE
	.align		8
        /*0028*/ 	.dword	_ZN40_INTERNAL_1489e3df_4_k_cu_b76439a6_262054cuda3std3__45__cpo4cendE
	.align		8
        /*0030*/ 	.dword	_ZN40_INTERNAL_1489e3df_4_k_cu_b76439a6_262054cuda3std3__442_GLOBAL__N__1489e3df_4_k_cu_b76439a6_262056ignoreE
	.align		8
        /*0038*/ 	.dword	_ZN40_INTERNAL_1489e3df_4_k_cu_b76439a6_262054cuda3std3__419piecewise_constructE
	.align		8
        /*0040*/ 	.dword	_ZN40_INTERNAL_1489e3df_4_k_cu_b76439a6_262054cuda3std3__48in_placeE
	.align		8
        /*0048*/ 	.dword	_ZN40_INTERNAL_1489e3df_4_k_cu_b76439a6_262054cuda3std6ranges3__45__cpo4swapE
	.align		8
        /*0050*/ 	.dword	_ZN40_INTERNAL_1489e3df_4_k_cu_b76439a6_262054cuda3std6ranges3__45__cpo9iter_moveE
	.align		8
        /*0058*/ 	.dword	_ZN40_INTERNAL_1489e3df_4_k_cu_b76439a6_262054cute7productE
	.align		8
        /*0060*/ 	.dword	_ZN40_INTERNAL_1489e3df_4_k_cu_b76439a6_262054cute1_E
	.align		8
        /*0068*/ 	.dword	$str$22
	.align		8
        /*0070*/ 	.dword	$str$23


//--------------------- .text._ZN7cutlass13device_kernelINS_4gemm6kernel13GemmUniversalIN4cute5tupleIJiiiiEEENS1_10collective13CollectiveMmaINS1_34MainloopSm90TmaGmmaWarpSpecializedILi3ENS5_IJNS4_1CILi1EEENSA_ILi4EEESB_EEENS1_35KernelTmaWarpSpecializedCooperativeEEENS5_IJNSA_ILi256EEESG_NSA_ILi64EEEEEENS_6half_tENS5_IJlSB_lEEESJ_SK_NS4_8TiledMMAINS4_8MMA_AtomIJNS4_4SM904GMMA26MMA_64x256x16_F32F16F16_SSILNSO_5MajorE0ELSQ_0ELNSO_7ScaleInE1ELSR_1EEEEEENS4_6LayoutINS5_IJNSA_ILi2EEESB_SB_EEENS5_IJSB_NSA_ILi0EEESX_EEEEENS5_IJNS4_10UnderscoreES10_S10_EEEEENS4_23SM90_TMA_LOAD_MULTICASTENS4_14ComposedLayoutINS4_7SwizzleILi3ELi4ELi3EEENS4_18smem_ptr_flag_bitsILi16EEENSU_INS5_IJNSA_ILi8EEESH_EEENS5_IJSH_SB_EEEEEEEvNS4_8identityENS4_13SM90_TMA_LOADES1D_vS1E_EENS_8epilogue10collective6detail29Sm90TmaWarpSpecializedAdapterINS1I_15DefaultEpilogueISJ_SK_SK_NS1H_6thread17LinearCombinationISJ_Li1EffLNS1M_9ScaleType4KindE0ELNS_15FloatRoundStyleE2ESJ_EENS1_15EpilogueDefaultEEEEEvvEEEEvNT_6ParamsE --------------------------
	.section	.text._ZN7cutlass13device_kernelINS_4gemm6kernel13GemmUniversalIN4cute5tupleIJiiiiEEENS1_10collective13CollectiveMmaINS1_34MainloopSm90TmaGmmaWarpSpecializedILi3ENS5_IJNS4_1CILi1EEENSA_ILi4EEESB_EEENS1_35KernelTmaWarpSpecializedCooperativeEEENS5_IJNSA_ILi256EEESG_NSA_ILi64EEEEEENS_6half_tENS5_IJlSB_lEEESJ_SK_NS4_8TiledMMAINS4_8MMA_AtomIJNS4_4SM904GMMA26MMA_64x256x16_F32F16F16_SSILNSO_5MajorE0ELSQ_0ELNSO_7ScaleInE1ELSR_1EEEEEENS4_6LayoutINS5_IJNSA_ILi2EEESB_SB_EEENS5_IJSB_NSA_ILi0EEESX_EEEEENS5_IJNS4_10UnderscoreES10_S10_EEEEENS4_23SM90_TMA_LOAD_MULTICASTENS4_14ComposedLayoutINS4_7SwizzleILi3ELi4ELi3EEENS4_18smem_ptr_flag_bitsILi16EEENSU_INS5_IJNSA_ILi8EEESH_EEENS5_IJSH_SB_EEEEEEEvNS4_8identityENS4_13SM90_TMA_LOADES1D_vS1E_EENS_8epilogue10collective6detail29Sm90TmaWarpSpecializedAdapterINS1I_15DefaultEpilogueISJ_SK_SK_NS1H_6thread17LinearCombinationISJ_Li1EffLNS1M_9ScaleType4KindE0ELNS_15FloatRoundStyleE2ESJ_EENS1_15EpilogueDefaultEEEEEvvEEEEvNT_6ParamsE,"ax",@progbits
	.align	128
.text._ZN7cutlass13device_kernelINS_4gemm6kernel13GemmUniversalIN4cute5tupleIJiiiiEEENS1_10collective13CollectiveMmaINS1_34MainloopSm90TmaGmmaWarpSpecializedILi3ENS5_IJNS4_1CILi1EEENSA_ILi4EEESB_EEENS1_35KernelTmaWarpSpecializedCooperativeEEENS5_IJNSA_ILi256EEESG_NSA_ILi64EEEEEENS_6half_tENS5_IJlSB_lEEESJ_SK_NS4_8TiledMMAINS4_8MMA_AtomIJNS4_4SM904GMMA26MMA_64x256x16_F32F16F16_SSILNSO_5MajorE0ELSQ_0ELNSO_7ScaleInE1ELSR_1EEEEEENS4_6LayoutINS5_IJNSA_ILi2EEESB_SB_EEENS5_IJSB_NSA_ILi0EEESX_EEEEENS5_IJNS4_10UnderscoreES10_S10_EEEEENS4_23SM90_TMA_LOAD_MULTICASTENS4_14ComposedLayoutINS4_7SwizzleILi3ELi4ELi3EEENS4_18smem_ptr_flag_bitsILi16EEENSU_INS5_IJNSA_ILi8EEESH_EEENS5_IJSH_SB_EEEEEEEvNS4_8identityENS4_13SM90_TMA_LOADES1D_vS1E_EENS_8epilogue10collective6detail29Sm90TmaWarpSpecializedAdapterINS1I_15DefaultEpilogueISJ_SK_SK_NS1H_6thread17LinearCombinationISJ_Li1EffLNS1M_9ScaleType4KindE0ELNS_15FloatRoundStyleE2ESJ_EENS1_15EpilogueDefaultEEEEEvvEEEEvNT_6ParamsE:
        .type           _ZN7cutlass13device_kernelINS_4gemm6kernel13GemmUniversalIN4cute5tupleIJiiiiEEENS1_10collective13CollectiveMmaINS1_34MainloopSm90TmaGmmaWarpSpecializedILi3ENS5_IJNS4_1CILi1EEENSA_ILi4EEESB_EEENS1_35KernelTmaWarpSpecializedCooperativeEEENS5_IJNSA_ILi256EEESG_NSA_ILi64EEEEEENS_6half_tENS5_IJlSB_lEEESJ_SK_NS4_8TiledMMAINS4_8MMA_AtomIJNS4_4SM904GMMA26MMA_64x256x16_F32F16F16_SSILNSO_5MajorE0ELSQ_0ELNSO_7ScaleInE1ELSR_1EEEEEENS4_6LayoutINS5_IJNSA_ILi2EEESB_SB_EEENS5_IJSB_NSA_ILi0EEESX_EEEEENS5_IJNS4_10UnderscoreES10_S10_EEEEENS4_23SM90_TMA_LOAD_MULTICASTENS4_14ComposedLayoutINS4_7SwizzleILi3ELi4ELi3EEENS4_18smem_ptr_flag_bitsILi16EEENSU_INS5_IJNSA_ILi8EEESH_EEENS5_IJSH_SB_EEEEEEEvNS4_8identityENS4_13SM90_TMA_LOADES1D_vS1E_EENS_8epilogue10collective6detail29Sm90TmaWarpSpecializedAdapterINS1I_15DefaultEpilogueISJ_SK_SK_NS1H_6thread17LinearCombinationISJ_Li1EffLNS1M_9ScaleType4KindE0ELNS_15FloatRoundStyleE2ESJ_EENS1_15EpilogueDefaultEEEEEvvEEEEvNT_6ParamsE,@function
        .size           _ZN7cutlass13device_kernelINS_4gemm6kernel13GemmUniversalIN4cute5tupleIJiiiiEEENS1_10collective13CollectiveMmaINS1_34MainloopSm90TmaGmmaWarpSpecializedILi3ENS5_IJNS4_1CILi1EEENSA_ILi4EEESB_EEENS1_35KernelTmaWarpSpecializedCooperativeEEENS5_IJNSA_ILi256EEESG_NSA_ILi64EEEEEENS_6half_tENS5_IJlSB_lEEESJ_SK_NS4_8TiledMMAINS4_8MMA_AtomIJNS4_4SM904GMMA26MMA_64x256x16_F32F16F16_SSILNSO_5MajorE0ELSQ_0ELNSO_7ScaleInE1ELSR_1EEEEEENS4_6LayoutINS5_IJNSA_ILi2EEESB_SB_EEENS5_IJSB_NSA_ILi0EEESX_EEEEENS5_IJNS4_10UnderscoreES10_S10_EEEEENS4_23SM90_TMA_LOAD_MULTICASTENS4_14ComposedLayoutINS4_7SwizzleILi3ELi4ELi3EEENS4_18smem_ptr_flag_bitsILi16EEENSU_INS5_IJNSA_ILi8EEESH_EEENS5_IJSH_SB_EEEEEEEvNS4_8identityENS4_13SM90_TMA_LOADES1D_vS1E_EENS_8epilogue10collective6detail29Sm90TmaWarpSpecializedAdapterINS1I_15DefaultEpilogueISJ_SK_SK_NS1H_6thread17LinearCombinationISJ_Li1EffLNS1M_9ScaleType4KindE0ELNS_15FloatRoundStyleE2ESJ_EENS1_15EpilogueDefaultEEEEEvvEEEEvNT_6ParamsE,(.L_x_579 - _ZN7cutlass13device_kernelINS_4gemm6kernel13GemmUniversalIN4cute5tupleIJiiiiEEENS1_10collective13CollectiveMmaINS1_34MainloopSm90TmaGmmaWarpSpecializedILi3ENS5_IJNS4_1CILi1EEENSA_ILi4EEESB_EEENS1_35KernelTmaWarpSpecializedCooperativeEEENS5_IJNSA_ILi256EEESG_NSA_ILi64EEEEEENS_6half_tENS5_IJlSB_lEEESJ_SK_NS4_8TiledMMAINS4_8MMA_AtomIJNS4_4SM904GMMA26MMA_64x256x16_F32F16F16_SSILNSO_5MajorE0ELSQ_0ELNSO_7ScaleInE1ELSR_1EEEEEENS4_6LayoutINS5_IJNSA_ILi2EEESB_SB_EEENS5_IJSB_NSA_ILi0EEESX_EEEEENS5_IJNS4_10UnderscoreES10_S10_EEEEENS4_23SM90_TMA_LOAD_MULTICASTENS4_14ComposedLayoutINS4_7SwizzleILi3ELi4ELi3EEENS4_18smem_ptr_flag_bitsILi16EEENSU_INS5_IJNSA_ILi8EEESH_EEENS5_IJSH_SB_EEEEEEEvNS4_8identityENS4_13SM90_TMA_LOADES1D_vS1E_EENS_8epilogue10collective6detail29Sm90TmaWarpSpecializedAdapterINS1I_15DefaultEpilogueISJ_SK_SK_NS1H_6thread17LinearCombinationISJ_Li1EffLNS1M_9ScaleType4KindE0ELNS_15FloatRoundStyleE2ESJ_EENS1_15EpilogueDefaultEEEEEvvEEEEvNT_6ParamsE)
        .other          _ZN7cutlass13device_kernelINS_4gemm6kernel13GemmUniversalIN4cute5tupleIJiiiiEEENS1_10collective13CollectiveMmaINS1_34MainloopSm90TmaGmmaWarpSpecializedILi3ENS5_IJNS4_1CILi1EEENSA_ILi4EEESB_EEENS1_35KernelTmaWarpSpecializedCooperativeEEENS5_IJNSA_ILi256EEESG_NSA_ILi64EEEEEENS_6half_tENS5_IJlSB_lEEESJ_SK_NS4_8TiledMMAINS4_8MMA_AtomIJNS4_4SM904GMMA26MMA_64x256x16_F32F16F16_SSILNSO_5MajorE0ELSQ_0ELNSO_7ScaleInE1ELSR_1EEEEEENS4_6LayoutINS5_IJNSA_ILi2EEESB_SB_EEENS5_IJSB_NSA_ILi0EEESX_EEEEENS5_IJNS4_10UnderscoreES10_S10_EEEEENS4_23SM90_TMA_LOAD_MULTICASTENS4_14ComposedLayoutINS4_7SwizzleILi3ELi4ELi3EEENS4_18smem_ptr_flag_bitsILi16EEENSU_INS5_IJNSA_ILi8EEESH_EEENS5_IJSH_SB_EEEEEEEvNS4_8identityENS4_13SM90_TMA_LOADES1D_vS1E_EENS_8epilogue10collective6detail29Sm90TmaWarpSpecializedAdapterINS1I_15DefaultEpilogueISJ_SK_SK_NS1H_6thread17LinearCombinationISJ_Li1EffLNS1M_9ScaleType4KindE0ELNS_15FloatRoundStyleE2ESJ_EENS1_15EpilogueDefaultEEEEEvvEEEEvNT_6ParamsE,@"STO_CUDA_ENTRY STV_DEFAULT"
_ZN7cutlass13device_kernelINS_4gemm6kernel13GemmUniversalIN4cute5tupleIJiiiiEEENS1_10collective13CollectiveMmaINS1_34MainloopSm90TmaGmmaWarpSpecializedILi3ENS5_IJNS4_1CILi1EEENSA_ILi4EEESB_EEENS1_35KernelTmaWarpSpecializedCooperativeEEENS5_IJNSA_ILi256EEESG_NSA_ILi64EEEEEENS_6half_tENS5_IJlSB_lEEESJ_SK_NS4_8TiledMMAINS4_8MMA_AtomIJNS4_4SM904GMMA26MMA_64x256x16_F32F16F16_SSILNSO_5MajorE0ELSQ_0ELNSO_7ScaleInE1ELSR_1EEEEEENS4_6LayoutINS5_IJNSA_ILi2EEESB_SB_EEENS5_IJSB_NSA_ILi0EEESX_EEEEENS5_IJNS4_10UnderscoreES10_S10_EEEEENS4_23SM90_TMA_LOAD_MULTICASTENS4_14ComposedLayoutINS4_7SwizzleILi3ELi4ELi3EEENS4_18smem_ptr_flag_bitsILi16EEENSU_INS5_IJNSA_ILi8EEESH_EEENS5_IJSH_SB_EEEEEEEvNS4_8identityENS4_13SM90_TMA_LOADES1D_vS1E_EENS_8epilogue10collective6detail29Sm90TmaWarpSpecializedAdapterINS1I_15DefaultEpilogueISJ_SK_SK_NS1H_6thread17LinearCombinationISJ_Li1EffLNS1M_9ScaleType4KindE0ELNS_15FloatRoundStyleE2ESJ_EENS1_15EpilogueDefaultEEEEEvvEEEEvNT_6ParamsE:
[----:B------:R-:W0:Y:S02]  /*0000*/  LDC R1, c[0x0][0x28] ;  /* 0x00000a00ff017b82 */ /* 0x000e240000000800 */
[----:B0-----:R-:W-:Y:S01]  /*0010*/  VIADD R1, R1, 0xfffff878 ;  /* 0xfffff87801017836 */ /* 0x001fe20000000000 */
[----:B------:R-:W0:Y:S01]  /*0020*/  S2R R5, SR_TID.X ;  /* 0x0000000000057919 */ /* 0x000e220000002100 */
[----:B------:R-:W-:Y:S01]  /*0030*/  ELECT P0, URZ, PT ;  /* 0x00000000003f782f */ /* 0x000fe20003800000 */
[----:B------:R-:W-:Y:S01]  /*0040*/  BSSY B0, `(.L_x_0) ;  /* 0x0000015000007945 */ /* 0x000fe20003800000 */
[--C-:B0-----:R-:W-:Y:S02]  /*0050*/  SHF.R.U32.HI R0, RZ, 0x5, R5.reuse ;  /* 0x00000005ff007819 */ /* 0x101fe40000011605 */
[----:B------:R-:W-:-:S03]  /*0060*/  SHF.R.U32.HI R2, RZ, 0x7, R5 ;  /* 0x00000007ff027819 */ /* 0x000fc60000011605 */
[----:B------:R-:W0:Y:S04]  /*0070*/  SHFL.IDX PT, R3, R0, RZ, 0x1f ;  /* 0x00001fff00037589 */ /* 0x000e2800000e0000 */
[----:B------:R-:W1:Y:S01]  /*0080*/  SHFL.IDX PT, R2, R2, RZ, 0x1f ;  /* 0x00001fff02027589 */ /* 0x000e6200000e0000 */
[----:B0-----:R-:W-:Y:S02]  /*0090*/  R2UR UR9, R3 ;  /* 0x00000000030972ca */ /* 0x001fe400000e0000 */
[----:B-1----:R-:W-:-:S11]  /*00a0*/  R2UR UR5, R2 ;  /* 0x00000000020572ca */ /* 0x002fd600000e0000 */
[----:B------:R-:W-:Y:S02]  /*00b0*/  USHF.R.S32.HI UR4, URZ, 0x1f, UR9 ;  /* 0x0000001f3f047899 */ /* 0x000fe40008011409 */
[----:B------:R-:W-:Y:S02]  /*00c0*/  ISETP.NE.OR P0, PT, RZ, UR9, !P0 ;  /* 0x00000009ff007c0c */ /* 0x000fe4000c705670 */
[----:B------:R-:W-:-:S04]  /*00d0*/  ULEA.HI UR4, UR4, UR9, URZ, 0x2 ;  /* 0x0000000904047291 */ /* 0x000fc8000f8f103f */
[----:B------:R-:W-:-:S04]  /*00e0*/  ULOP3.LUT UR4, UR4, 0xfffffffc, URZ, 0xc0, !UPT ;  /* 0xfffffffc04047892 */ /* 0x000fc8000f8ec03f */
[----:B------:R-:W-:-:S03]  /*00f0*/  UIADD3 UR9, UR9, -UR4, URZ ;  /* 0x8000000409097290 */ /* 0x000fc6000fffe03f */
[----:B------:R-:W-:Y:S09]  /*0100*/  @P0 BRA `(.L_x_1) ;  /* 0x0000000000200947 */ /* 0x000ff20003800000 */
[----:B------:R-:W-:Y:S02]  /*0110*/  ULDC.64 UR6, c[0x0][0x198] ;  /* 0x0000660000067ab9 */ /* 0x000fe40000000a00 */
[----:B------:R-:W-:Y:S02]  /*0120*/  UIADD3 UR10, UP0, UR6, 0xf0, URZ ;  /* 0x000000f0060a7890 */ /* 0x000fe4000ff1e03f */
[----:B------:R-:W-:Y:S02]  /*0130*/  UIADD3 UR6, UP1, UR6, 0x1f0, URZ ;  /* 0x000001f006067890 */ /* 0x000fe4000ff3e03f */
[----:B------:R-:W-:Y:S02]  /*0140*/  UIADD3.X UR11, URZ, UR7, URZ, UP0, !UPT ;  /* 0x000000073f0b7290 */ /* 0x000fe400087fe43f */
[----:B------:R-:W-:-:S07]  /*0150*/  UIADD3.X UR7, URZ, UR7, URZ, UP1, !UPT ;  /* 0x000000073f077290 */ /* 0x000fce0008ffe43f */
[----:B------:R0:W-:Y:S02]  /*0160*/  UTMACCTL.PF [UR10] ;  /* 0x000000000a0079b9 */ /* 0x0001e40008040000 */
[----:B------:R0:W-:Y:S02]  /*0170*/  UTMACCTL.PF [UR6] ;  /* 0x00000000060079b9 */ /* 0x0001e40008040000 */
[----:B0-----:R-:W-:Y:S01]  /*0180*/  NOP ;  /* 0x0000000000007918 */ /* 0x001fe20000000000 */
.L_x_1:
[----:B------:R-:W-:Y:S05]  /*0190*/  BSYNC B0 ;  /* 0x0000000000007941 */ /* 0x000fea0003800000 */
.L_x_0:
[----:B------:R-:W0:Y:S01]  /*01a0*/  SHFL.IDX PT, R2, R0, RZ, 0x1f ;  /* 0x00001fff00027589 */ /* 0x000e2200000e0000 */
[----:B------:R-:W-:Y:S01]  /*01b0*/  UISETP.NE.AND UP0, UPT, UR9, 0x3, UPT ;  /* 0x000000030900788c */ /* 0x000fe2000bf05270 */
[----:B------:R-:W-:Y:S01]  /*01c0*/  ISETP.NE.AND P2, PT, RZ, UR5, PT ;  /* 0x00000005ff007c0c */ /* 0x000fe2000bf45270 */
[----:B------:R-:W-:Y:S02]  /*01d0*/  UIADD3 UR16, UR5, -0x1, URZ ;  /* 0xffffffff05107890 */ /* 0x000fe4000fffe03f */
[----:B------:R-:W-:Y:S02]  /*01e0*/  UISETP.EQ.OR UP0, UPT, UR9, URZ, !UP0 ;  /* 0x0000003f0900728c */ /* 0x000fe4000c702670 */
[----:B------:R-:W-:Y:S02]  /*01f0*/  UISETP.GE.U32.AND UP1, UPT, UR16, 0x2, UPT ;  /* 0x000000021000788c */ /* 0x000fe4000bf26070 */
[----:B------:R-:W-:-:S04]  /*0200*/  UISETP.EQ.AND UP0, UPT, UR5, URZ, UP0 ;  /* 0x0000003f0500728c */ /* 0x000fc80008702270 */
[----:B------:R-:W-:-:S04]  /*0210*/  USEL UR40, URZ, 0x1, !UP0 ;  /* 0x000000013f287887 */ /* 0x000fc8000c000000 */
[----:B------:R-:W-:Y:S01]  /*0220*/  USEL UR40, UR40, 0x2, UP1 ;  /* 0x0000000228287887 */ /* 0x000fe20008800000 */
[----:B0-----:R-:W-:-:S13]  /*0230*/  ISETP.NE.AND P0, PT, R2, RZ, PT ;  /* 0x000000ff0200720c */ /* 0x001fda0003f05270 */
[----:B------:R-:W-:Y:S05]  /*0240*/  @P0 BRA `(.L_x_2) ;  /* 0x0000000000500947 */ /* 0x000fea0003800000 */
[----:B------:R-:W0:Y:S01]  /*0250*/  S2UR UR8, SR_CgaCtaId ;  /* 0x00000000000879c3 */ /* 0x000e220000008800 */
[----:B------:R-:W-:Y:S01]  /*0260*/  UMOV UR4, 0x400 ;  /* 0x0000040000047882 */ /* 0x000fe20000000000 */
[----:B------:R-:W-:Y:S01]  /*0270*/  UMOV UR5, 0x1 ;  /* 0x0000000100057882 */ /* 0x000fe20000000000 */
[----:B------:R-:W-:Y:S01]  /*0280*/  UMOV UR6, 0x8 ;  /* 0x0000000800067882 */ /* 0x000fe20000000000 */
[----:B------:R-:W-:Y:S01]  /*0290*/  ELECT P0, URZ, PT ;  /* 0x00000000003f782f */ /* 0x000fe20003800000 */
[----:B------:R-:W-:-:S04]  /*02a0*/  UIADD3 UR6, -UR6, 0x100000, URZ ;  /* 0x0010000006067890 */ /* 0x000fc8000fffe13f */
[----:B------:R-:W-:Y:S02]  /*02b0*/  USHF.L.U32 UR7, UR6, 0xb, URZ ;  /* 0x0000000b06077899 */ /* 0x000fe4000800063f */
[----:B------:R-:W-:Y:S02]  /*02c0*/  USHF.L.U32 UR6, UR6, 0x1, URZ ;  /* 0x0000000106067899 */ /* 0x000fe4000800063f */
[----:B0-----:R-:W-:Y:S02]  /*02d0*/  ULEA UR8, UR8, UR4, 0x18 ;  /* 0x0000000408087291 */ /* 0x001fe4000f8ec03f */
[----:B------:R-:W-:-:S04]  /*02e0*/  UIADD3 UR4, -UR5, 0x100000, URZ ;  /* 0x0010000005047890 */ /* 0x000fc8000fffe13f */
[----:B------:R-:W-:Y:S02]  /*02f0*/  USHF.L.U32 UR5, UR4, 0xb, URZ ;  /* 0x0000000b04057899 */ /* 0x000fe4000800063f */
[----:B------:R-:W-:Y:S01]  /*0300*/  USHF.L.U32 UR4, UR4, 0x1, URZ ;  /* 0x0000000104047899 */ /* 0x000fe2000800063f */
[----:B------:R-:W0:Y:S11]  /*0310*/  FENCE.VIEW.ASYNC.S ;  /* 0x00000000000073c6 */ /* 0x000e360000000000 */
[----:B0-----:R0:W1:Y:S01]  /*0320*/  SYNCS.EXCH.64 URZ, [UR8], UR4 ;  /* 0x00000004083f75b2 */ /* 0x0010620008000100 */
[----:B------:R0:W2:Y:S01]  /*0330*/  SYNCS.EXCH.64 URZ, [UR8+0x18], UR6 ;  /* 0x00001806083f75b2 */ /* 0x0000a20008000100 */
[----:B------:R0:W3:Y:S01]  /*0340*/  SYNCS.EXCH.64 URZ, [UR8+0x8], UR4 ;  /* 0x00000804083f75b2 */ /* 0x0000e20008000100 */
[----:B------:R0:W4:Y:S01]  /*0350*/  SYNCS.EXCH.64 URZ, [UR8+0x20], UR6 ;  /* 0x00002006083f75b2 */ /* 0x0001220008000100 */
[----:B------:R0:W0:Y:S01]  /*0360*/  SYNCS.EXCH.64 URZ, [UR8+0x10], UR4 ;  /* 0x00001004083f75b2 */ /* 0x0000220008000100 */
[----:B------:R0:W0:Y:S01]  /*0370*/  SYNCS.EXCH.64 URZ, [UR8+0x28], UR6 ;  /* 0x00002806083f75b2 */ /* 0x0000220008000100 */
[----:B------:R-:W-:Y:S01]  /*0380*/  NOP ;  /* 0x0000000000007918 */ /* 0x000fe20000000000 */
.L_x_2:
[----:B------:R-:W5:Y:S01]  /*0390*/  S2UR UR10, SR_CTAID.Y ;  /* 0x00000000000a79c3 */ /* 0x000f620000002600 */
[----:B------:R-:W1:Y:S01]  /*03a0*/  SHFL.IDX PT, R0, R0, RZ, 0x1f ;  /* 0x00001fff00007589 */ /* 0x000e6200000e0000 */
[----:B------:R-:W-:Y:S02]  /*03b0*/  SHF.R.S32.HI R3, RZ, 0x1f, R5 ;  /* 0x0000001fff037819 */ /* 0x000fe40000011405 */
[----:B------:R-:W-:Y:S02]  /*03c0*/  ELECT P0, URZ, PT ;  /* 0x00000000003f782f */ /* 0x000fe40003800000 */
[----:B------:R-:W-:Y:S01]  /*03d0*/  SHF.R.S32.HI R7, RZ, 0x1f, R2 ;  /* 0x0000001fff077819 */ /* 0x000fe20000011402 */
[----:B0-----:R-:W-:Y:S01]  /*03e0*/  ULDC UR4, c[0x0][0x154] ;  /* 0x0000550000047ab9 */ /* 0x001fe20000000800 */
[----:B------:R-:W-:Y:S01]  /*03f0*/  LEA.HI R3, R3, R5, RZ, 0x7 ;  /* 0x0000000503037211 */ /* 0x000fe200078f38ff */
[----:B------:R-:W-:Y:S01]  /*0400*/  ULDC UR11, c[0x0][0x148] ;  /* 0x00005200000b7ab9 */ /* 0x000fe20000000800 */
[----:B------:R-:W0:Y:S01]  /*0410*/  S2UR UR13, SR_CTAID.X ;  /* 0x00000000000d79c3 */ /* 0x000e220000002500 */
[----:B------:R-:W-:Y:S01]  /*0420*/  LEA.HI R7, R7, R2, RZ, 0x2 ;  /* 0x0000000207077211 */ /* 0x000fe200078f10ff */
[----:B------:R-:W-:Y:S01]  /*0430*/  NOP ;  /* 0x0000000000007918 */ /* 0x000fe20000000000 */
[----:B------:R-:W-:Y:S01]  /*0440*/  LOP3.LUT R3, R3, 0xffffff80, RZ, 0xc0, !PT ;  /* 0xffffff8003037812 */ /* 0x000fe200078ec0ff */
[----:B------:R-:W-:Y:S01]  /*0450*/  NOP ;  /* 0x0000000000007918 */ /* 0x000fe20000000000 */
[----:B------:R-:W-:-:S03]  /*0460*/  LOP3.LUT R7, R7, 0x3ffffffc, RZ, 0xc0, !PT ;  /* 0x3ffffffc07077812 */ /* 0x000fc600078ec0ff */
[----:B------:R-:W-:Y:S01]  /*0470*/  IMAD.IADD R3, R5, 0x1, -R3 ;  /* 0x0000000105037824 */ /* 0x000fe200078e0a03 */
[----:B------:R-:W-:Y:S02]  /*0480*/  IADD3 R2, R2, -R7, RZ ;  /* 0x8000000702027210 */ /* 0x000fe40007ffe0ff */
[----:B-----5:R-:W-:Y:S02]  /*0490*/  I2FP.F32.U32 R4, UR10 ;  /* 0x0000000a00047c45 */ /* 0x020fe40008201000 */
[----:B-1----:R-:W-:Y:S02]  /*04a0*/  ISETP.NE.OR P0, PT, R0, RZ, !P0 ;  /* 0x000000ff0000720c */ /* 0x002fe40004705670 */
[----:B------:R-:W-:Y:S01]  /*04b0*/  SHF.R.S32.HI R0, RZ, 0x1f, R3 ;  /* 0x0000001fff007819 */ /* 0x000fe20000011403 */
[----:B------:R-:W-:Y:S01]  /*04c0*/  FMUL R8, R4, UR4 ;  /* 0x0000000404087c20 */ /* 0x000fe20008400000 */
[----:B------:R-:W-:Y:S01]  /*04d0*/  ULDC UR4, c[0x0][0x150] ;  /* 0x0000540000047ab9 */ /* 0x000fe20000000800 */
[----:B0-----:R-:W-:-:S02]  /*04e0*/  I2FP.F32.U32 R4, UR13 ;  /* 0x0000000d00047c45 */ /* 0x001fc40008201000 */
[----:B------:R-:W-:Y:S02]  /*04f0*/  LEA.HI R0, R0, R3, RZ, 0x3 ;  /* 0x0000000300007211 */ /* 0x000fe400078f18ff */
[----:B------:R-:W0:Y:S01]  /*0500*/  F2I.U32.TRUNC.NTZ R8, R8 ;  /* 0x0000000800087305 */ /* 0x000e22000020f000 */
[----:B------:R-:W-:Y:S01]  /*0510*/  FMUL R6, R4, UR4 ;  /* 0x0000000404067c20 */ /* 0x000fe20008400000 */
[--C-:B------:R-:W-:Y:S02]  /*0520*/  SHF.R.S32.HI R4, RZ, 0x3, R0.reuse ;  /* 0x00000003ff047819 */ /* 0x100fe40000011400 */
[----:B------:R-:W-:Y:S01]  /*0530*/  VOTEU.ALL UP0, P0 ;  /* 0x00000000003f7886 */ /* 0x000fe20000000000 */
[----:B------:R-:W-:Y:S01]  /*0540*/  SHF.R.S32.HI R5, RZ, 0x1f, R0 ;  /* 0x0000001fff057819 */ /* 0x000fe20000011400 */
[----:B------:R-:W-:Y:S01]  /*0550*/  UMOV UR4, 0x20 ;  /* 0x0000002000047882 */ /* 0x000fe20000000000 */
[----:B------:R-:W1:Y:S01]  /*0560*/  LDC R0, c[0x0][0x140] ;  /* 0x00005000ff007b82 */ /* 0x000e620000000800 */
[----:B------:R-:W5:Y:S01]  /*0570*/  F2I.U32.TRUNC.NTZ R6, R6 ;  /* 0x0000000600067305 */ /* 0x000f62000020f000 */
[----:B------:R-:W-:Y:S01]  /*0580*/  LEA.HI R5, R5, R4, RZ, 0x2 ;  /* 0x0000000405057211 */ /* 0x000fe200078f10ff */
[----:B------:R-:W-:Y:S01]  /*0590*/  @!UP0 UMOV UR7, 0x400 ;  /* 0x0000040000078882 */ /* 0x000fe20000000000 */
[----:B------:R-:W-:-:S04]  /*05a0*/  @!UP0 UIADD3 UR4, -UR4, 0x100000, URZ ;  /* 0x0010000004048890 */ /* 0x000fc8000fffe13f */
[----:B------:R-:W-:Y:S02]  /*05b0*/  @!UP0 USHF.L.U32 UR5, UR4, 0xb, URZ ;  /* 0x0000000b04058899 */ /* 0x000fe4000800063f */
[----:B------:R-:W-:Y:S01]  /*05c0*/  @!UP0 USHF.L.U32 UR4, UR4, 0x1, URZ ;  /* 0x0000000104048899 */ /* 0x000fe2000800063f */
[----:B------:R-:W-:Y:S01]  /*05d0*/  LOP3.LUT R5, R5, 0xfffffffc, RZ, 0xc0, !PT ;  /* 0xfffffffc05057812 */ /* 0x000fe200078ec0ff */
[----:B------:R-:W-:Y:S01]  /*05e0*/  VOTEU.ALL UP1, P0 ;  /* 0x00000000003f7886 */ /* 0x000fe20000020000 */
[----:B------:R-:W2:Y:S01]  /*05f0*/  @!UP0 S2UR UR8, SR_CgaCtaId ;  /* 0x00000000000889c3 */ /* 0x000ea20000008800 */
[----:B0-----:R-:W-:Y:S02]  /*0600*/  R2UR UR12, R8 ;  /* 0x00000000080c72ca */ /* 0x001fe400000e0000 */
[----:B------:R-:W-:-:S04]  /*0610*/  IMAD.IADD R5, R4, 0x1, -R5 ;  /* 0x0000000104057824 */ /* 0x000fc800078e0a05 */
[----:B------:R-:W-:Y:S01]  /*0620*/  IMAD R2, R2, 0x4, R5 ;  /* 0x0000000402027824 */ /* 0x000fe200078e0205 */
[----:B-----5:R-:W-:-:S03]  /*0630*/  R2UR UR6, R6 ;  /* 0x00000000060672ca */ /* 0x020fc600000e0000 */
[----:B------:R-:W-:-:S03]  /*0640*/  IMAD.SHL.U32 R5, R2, 0x4, RZ ;  /* 0x0000000402057824 */ /* 0x000fc600078e00ff */
[----:B------:R-:W-:Y:S02]  /*0650*/  UIADD3 UR12, -UR12, URZ, URZ ;  /* 0x0000003f0c0c7290 */ /* 0x000fe4000fffe13f */
[----:B------:R-:W-:Y:S02]  /*0660*/  LOP3.LUT R152, R2, 0xc, R5, 0x78, !PT ;  /* 0x0000000c02987812 */ /* 0x000fe400078e7805 */
[----:B------:R-:W-:Y:S01]  /*0670*/  UIMAD UR14, UR11, UR12, UR10 ;  /* 0x0000000c0b0e72a4 */ /* 0x000fe2000f8e020a */
[----:B-1----:R-:W-:Y:S02]  /*0680*/  ISETP.EQ.U32.AND P3, PT, R0, 0x1, PT ;  /* 0x000000010000780c */ /* 0x002fe40003f62070 */
[----:B------:R-:W-:Y:S02]  /*0690*/  UIADD3 UR6, -UR6, URZ, URZ ;  /* 0x0000003f06067290 */ /* 0x000fe4000fffe13f */
[----:B--2---:R-:W-:Y:S01]  /*06a0*/  @!UP0 ULEA UR7, UR8, UR7, 0x18 ;  /* 0x0000000708078291 */ /* 0x004fe2000f8ec03f */
[----:B------:R-:W-:Y:S01]  /*06b0*/  ISETP.NE.AND P1, PT, R152, UR14, PT ;  /* 0x0000000e98007c0c */ /* 0x000fe2000bf25270 */
[----:B------:R-:W-:Y:S01]  /*06c0*/  VOTEU.ALL UP0, P0 ;  /* 0x00000000003f7886 */ /* 0x000fe20000000000 */
[----:B------:R-:W-:Y:S01]  /*06d0*/  ULDC UR8, c[0x0][0x144] ;  /* 0x0000510000087ab9 */ /* 0x000fe20000000800 */
[----:B------:R-:W-:Y:S01]  /*06e0*/  LOP3.LUT P0, RZ, R3, 0x7, RZ, 0xc0, !PT ;  /* 0x0000000703ff7812 */ /* 0x000fe2000780c0ff */
[----:B------:R-:W-:-:S03]  /*06f0*/  UIMAD UR8, UR8, UR6, UR13 ;  /* 0x00000006080872a4 */ /* 0x000fc6000f8e020d */
[----:B------:R-:W-:-:S03]  /*0700*/  ISETP.LT.U32.AND P0, PT, R152, 0x4, !P0 ;  /* 0x000000049800780c */ /* 0x000fc60004701070 */
[----:B------:R-:W-:Y:S01]  /*0710*/  ISETP.EQ.OR P1, PT, RZ, UR8, !P1 ;  /* 0x00000008ff007c0c */ /* 0x000fe2000cf22670 */
[----:B------:R-:W0:Y:S02]  /*0720*/  FENCE.VIEW.ASYNC.S ;  /* 0x00000000000073c6 */ /* 0x000e240000000000 */
[----:B0-----:R0:W1:Y:S01]  /*0730*/  @!UP0 SYNCS.EXCH.64 URZ, [UR7+0x40], UR4 ;  /* 0x00004004073f85b2 */ /* 0x0010620008000100 */
[----:B------:R-:W-:-:S04]  /*0740*/  PLOP3.LUT P0, PT, P0, P1, PT, 0x80, 0x0 ;  /* 0x000000000000781c */ /* 0x000fc80000703070 */
[----:B------:R-:W-:Y:S01]  /*0750*/  P2R R17, PR, RZ, 0x1 ;  /* 0x00000001ff117803 */ /* 0x000fe20000000000 */
[----:B------:R0:W2:Y:S01]  /*0760*/  @!UP1 SYNCS.EXCH.64 URZ, [UR7+0x48], UR4 ;  /* 0x00004804073f95b2 */ /* 0x0000a20008000100 */
[----:B------:R-:W-:Y:S01]  /*0770*/  NOP ;  /* 0x0000000000007918 */ /* 0x000fe20000000000 */
[----:B------:R-:W-:Y:S06]  /*0780*/  @!P3 BRA `(.L_x_3) ;  /* 0x000000000008b947 */ /* 0x000fec0003800000 */
[----:B-1234-:R-:W-:Y:S01]  /*0790*/  UCGABAR_ARV ;  /* 0x00000000000079c7 */ /* 0x01efe20008000000 */
[----:B------:R-:W-:Y:S05]  /*07a0*/  BRA `(.L_x_4) ;  /* 0x0000000000047947 */ /* 0x000fea0003800000 */
.L_x_3:
[----:B-1234-:R-:W-:Y:S01]  /*07b0*/  NOP ;  /* 0x0000000000007918 */ /* 0x01efe20000000000 */
.L_x_4:
[----:B0-----:R-:W-:Y:S01]  /*07c0*/  ULDC UR4, c[0x0][0x65c] ;  /* 0x0001970000047ab9 */ /* 0x001fe20000000800 */
[----:B------:R-:W-:Y:S01]  /*07d0*/  UMOV UR5, URZ ;  /* 0x0000003f00057c82 */ /* 0x000fe20008000000 */
[----:B------:R-:W-:-:S03]  /*07e0*/  UISETP.NE.AND UP0, UPT, UR4, 0x1, UPT ;  /* 0x000000010400788c */ /* 0x000fc6000bf05270 */
[----:B------:R-:W-:Y:S01]  /*07f0*/  UMOV UR4, UR13 ;  /* 0x0000000d00047c82 */ /* 0x000fe20008000000 */
[----:B------:R-:W-:Y:S02]  /*0800*/  UP2UR UR45, UPR, URZ, 0x1 ;  /* 0x000000013f2d7883 */ /* 0x000fe40008000000 */
[----:B------:R-:W-:Y:S02]  /*0810*/  PLOP3.LUT P0, PT, PT, PT, UP0, 0x80, 0x0 ;  /* 0x000000000000781c */ /* 0x000fe40003f0f008 */
[----:B------:R-:W-:Y:S02]  /*0820*/  PLOP3.LUT P1, PT, PT, PT, UP0, 0x80, 0x0 ;  /* 0x000000000000781c */ /* 0x000fe40003f2f008 */
[----:B------:R-:W-:Y:S01]  /*0830*/  PLOP3.LUT P5, PT, PT, PT, UP0, 0x80, 0x0 ;  /* 0x000000000000781c */ /* 0x000fe20003faf008 */
[----:B------:R-:W-:Y:S01]  /*0840*/  @UP0 ULDC UR14, c[0x0][0x10] ;  /* 0x00000400000e0ab9 */ /* 0x000fe20000000800 */
[----:B------:R-:W-:Y:S01]  /*0850*/  @UP0 UMOV UR6, UR10 ;  /* 0x0000000a00060c82 */ /* 0x000fe20008000000 */
[----:B------:R-:W-:Y:S01]  /*0860*/  @UP0 UMOV UR7, URZ ;  /* 0x0000003f00070c82 */ /* 0x000fe20008000000 */
[----:B------:R-:W-:Y:S01]  /*0870*/  PLOP3.LUT P4, PT, PT, PT, UP0, 0x80, 0x0 ;  /* 0x000000000000781c */ /* 0x000fe20003f8f008 */
[----:B------:R-:W-:-:S03]  /*0880*/  @UP0 UIMAD.WIDE.U32 UR14, UR13, UR14, UR6 ;  /* 0x0000000e0d0e02a5 */ /* 0x000fc6000f8e0006 */
[----:B------:R-:W-:Y:S01]  /*0890*/  @!UP0 ULDC UR7, c[0x0][0xc] ;  /* 0x0000030000078ab9 */ /* 0x000fe20000000800 */
[----:B------:R-:W-:Y:S01]  /*08a0*/  @UP0 UMOV UR6, URZ ;  /* 0x0000003f00060c82 */ /* 0x000fe20008000000 */
[----:B------:R-:W-:Y:S01]  /*08b0*/  @!UP0 UIMAD.WIDE.U32 UR4, UR10, UR7, UR4 ;  /* 0x000000070a0482a5 */ /* 0x000fe2000f8e0004 */
[----:B------:R-:W-:Y:S01]  /*08c0*/  IMAD.U32 R2, RZ, RZ, UR14 ;  /* 0x0000000eff027e24 */ /* 0x000fe2000f8e00ff */
[----:B------:R-:W-:Y:S02]  /*08d0*/  @UP0 UIADD3 UR6, UR15, UR6, URZ ;  /* 0x000000060f060290 */ /* 0x000fe4000fffe03f */
[----:B------:R-:W-:Y:S01]  /*08e0*/  MOV R3, UR15 ;  /* 0x0000000f00037c02 */ /* 0x000fe20008000f00 */
[----:B------:R-:W-:Y:S01]  /*08f0*/  @P0 IMAD.MOV.U32 R7, RZ, RZ, R2 ;  /* 0x000000ffff070224 */ /* 0x000fe200078e0002 */
[----:B------:R-:W-:Y:S01]  /*0900*/  MOV R3, UR5 ;  /* 0x0000000500037c02 */ /* 0x000fe20008000f00 */
[----:B------:R-:W-:Y:S02]  /*0910*/  IMAD.U32 R5, RZ, RZ, UR5 ;  /* 0x00000005ff057e24 */ /* 0x000fe4000f8e00ff */
[----:B------:R-:W-:-:S02]  /*0920*/  IMAD.U32 R2, RZ, RZ, UR4 ;  /* 0x00000004ff027e24 */ /* 0x000fc4000f8e00ff */
[----:B------:R-:W-:Y:S01]  /*0930*/  @P1 IMAD.U32 R6, RZ, RZ, UR6 ;  /* 0x00000006ff061e24 */ /* 0x000fe2000f8e00ff */
[----:B------:R-:W-:Y:S01]  /*0940*/  @!P5 MOV R6, R5 ;  /* 0x000000050006d202 */ /* 0x000fe20000000f00 */
[----:B------:R-:W-:Y:S02]  /*0950*/  @!P4 IMAD.MOV.U32 R7, RZ, RZ, R2 ;  /* 0x000000ffff07c224 */ /* 0x000fe400078e0002 */
[----:B------:R-:W-:Y:S02]  /*0960*/  IMAD.U32 R4, RZ, RZ, UR4 ;  /* 0x00000004ff047e24 */ /* 0x000fe4000f8e00ff */
[----:B------:R0:W-:Y:S04]  /*0970*/  STL [R1+0x200], R6 ;  /* 0x0002000601007387 */ /* 0x0001e80000100800 */
[----:B------:R0:W-:Y:S01]  /*0980*/  STL [R1+0x204], R7 ;  /* 0x0002040701007387 */ /* 0x0001e20000100800 */
[----:B------:R-:W-:Y:S05]  /*0990*/  @!P3 BRA `(.L_x_5) ;  /* 0x00000000000cb947 */ /* 0x000fea0003800000 */
[----:B------:R-:W-:Y:S01]  /*09a0*/  UCGABAR_WAIT ;  /* 0x0000000000007dc7 */ /* 0x000fe20008000000 */
[----:B------:R-:W-:Y:S01]  /*09b0*/  CCTL.IVALL ;  /* 0x00000000ff00798f */ /* 0x000fe20002000000 */
[----:B------:R-:W-:Y:S05]  /*09c0*/  BRA `(.L_x_6) ;  /* 0x0000000000047947 */ /* 0x000fea0003800000 */
.L_x_5:
[----:B------:R-:W-:Y:S06]  /*09d0*/  BAR.SYNC.DEFER_BLOCKING 0x0 ;  /* 0x0000000000007b1d */ /* 0x000fec0000010000 */
.L_x_6:
[----:B------:R-:W-:Y:S05]  /*09e0*/  @!P2 BRA `(.L_x_7) ;  /* 0x000001a00028a947 */ /* 0x000fea0003800000 */
[----:B------:R-:W-:-:S06]  /*09f0*/  UISETP.GT.U32.AND UP0, UPT, UR16, 0x1, UPT ;  /* 0x000000011000788c */ /* 0x000fcc000bf04070 */
[----:B------:R-:W-:-:S13]  /*0a00*/  PLOP3.LUT P0, PT, PT, PT, UP0, 0x80, 0x0 ;  /* 0x000000000000781c */ /* 0x000fda0003f0f008 */
[----:B------:R-:W-:Y:S05]  /*0a10*/  @P0 EXIT ;  /* 0x000000000000094d */ /* 0x000fea0003800000 */
[----:B------:R-:W-:Y:S01]  /*0a20*/  ULDC.64 UR4, c[0x0][0x650] ;  /* 0x0001940000047ab9 */ /* 0x000fe20000000a00 */
[----:B------:R-:W-:Y:S01]  /*0a30*/  UMOV UR41, 0xffffffff ;  /* 0xffffffff00297882 */ /* 0x000fe20000000000 */
[----:B------:R-:W-:Y:S01]  /*0a40*/  ISETP.GE.U32.AND P0, PT, R7, UR4, PT ;  /* 0x0000000407007c0c */ /* 0x000fe2000bf06070 */
[----:B------:R-:W-:Y:S01]  /*0a50*/  UMOV UR42, 0xffffffff ;  /* 0xffffffff002a7882 */ /* 0x000fe20000000000 */
[----:B------:R-:W-:Y:S01]  /*0a60*/  UMOV UR43, 0xffffffff ;  /* 0xffffffff002b7882 */ /* 0x000fe20000000000 */
[----:B------:R-:W-:Y:S02]  /*0a70*/  PRMT R0, RZ, 0x7610, R0 ;  /* 0x00007610ff007816 */ /* 0x000fe40000000000 */
[----:B------:R-:W-:-:S13]  /*0a80*/  ISETP.GE.U32.AND.EX P0, PT, R6, UR5, PT, P0 ;  /* 0x0000000506007c0c */ /* 0x000fda000bf06100 */
[----:B------:R-:W-:Y:S05]  /*0a90*/  @P0 BRA `(.L_x_8) ;  /* 0x0000000400480947 */ /* 0x000fea0003800000 */
[----:B------:R-:W-:Y:S01]  /*0aa0*/  ULDC.64 UR16, c[0x0][0x628] ;  /* 0x00018a0000107ab9 */ /* 0x000fe20000000a00 */
[C---:B------:R-:W-:Y:S01]  /*0ab0*/  R2UR UR19, R7.reuse ;  /* 0x00000000071372ca */ /* 0x040fe200000e0000 */
[----:B------:R-:W-:Y:S01]  /*0ac0*/  ULDC UR18, c[0x0][0x630] ;  /* 0x00018c0000127ab9 */ /* 0x000fe20000000800 */
[----:B------:R-:W-:Y:S02]  /*0ad0*/  ISETP.NE.U32.AND P0, PT, RZ, UR16, PT ;  /* 0x00000010ff007c0c */ /* 0x000fe4000bf05070 */
[----:B------:R-:W-:Y:S02]  /*0ae0*/  R2UR UR4, R7 ;  /* 0x00000000070472ca */ /* 0x000fe400000e0000 */
[----:B------:R-:W-:Y:S02]  /*0af0*/  ISETP.NE.AND.EX P0, PT, RZ, UR17, PT, P0 ;  /* 0x00000011ff007c0c */ /* 0x000fe4000bf05300 */
[----:B------:R-:W-:-:S11]  /*0b00*/  R2UR UR5, R6 ;  /* 0x00000000060572ca */ /* 0x000fd600000e0000 */
[----:B------:R-:W-:Y:S05]  /*0b10*/  @!P0 BRA `(.L_x_9) ;  /* 0x0000000000308947 */ /* 0x000fea0003800000 */
[----:B------:R-:W-:Y:S01]  /*0b20*/  R2UR UR4, R7 ;  /* 0x00000000070472ca */ /* 0x000fe200000e0000 */
[----:B------:R-:W-:Y:S01]  /*0b30*/  ULDC UR9, c[0x0][0x634] ;  /* 0x00018d0000097ab9 */ /* 0x000fe20000000800 */
[----:B------:R-:W-:-:S11]  /*0b40*/  R2UR UR13, R6 ;  /* 0x00000000060d72ca */ /* 0x000fd600000e0000 */
[----:B------:R-:W-:-:S04]  /*0b50*/  UIADD3 UR9, UP0, UR4, UR9, URZ ;  /* 0x0000000904097290 */ /* 0x000fc8000ff1e03f */
[----:B------:R-:W-:-:S04]  /*0b60*/  UIADD3.X UR13, URZ, UR13, URZ, UP0, !UPT ;  /* 0x0000000d3f0d7290 */ /* 0x000fc800087fe43f */
[----:B------:R-:W-:-:S04]  /*0b70*/  UIMAD.WIDE.U32 UR4, UR13, UR16, URZ ;  /* 0x000000100d0472a5 */ /* 0x000fc8000f8e003f */
[----:B------:R-:W-:Y:S02]  /*0b80*/  UIMAD.WIDE.U32 UR6, UP0, UR9, UR17, UR4 ;  /* 0x00000011090672a5 */ /* 0x000fe4000f800004 */
[----:B------:R-:W-:Y:S02]  /*0b90*/  UIMAD.WIDE.U32 UR4, UR9, UR16, URZ ;  /* 0x00000010090472a5 */ /* 0x000fe4000f8e003f */
[----:B------:R-:W-:Y:S02]  /*0ba0*/  UIADD3.X UR15, URZ, URZ, URZ, UP0, !UPT ;  /* 0x0000003f3f0f7290 */ /* 0x000fe400087fe43f */
[----:B------:R-:W-:Y:S01]  /*0bb0*/  UIADD3 URZ, UP0, UR5, UR6, URZ ;  /* 0x00000006053f7290 */ /* 0x000fe2000ff1e03f */
[----:B------:R-:W-:-:S03]  /*0bc0*/  UMOV UR14, UR7 ;  /* 0x00000007000e7c82 */ /* 0x000fc60008000000 */
[----:B------:R-:W-:-:S12]  /*0bd0*/  UIMAD.WIDE.U32.X UR4, UR13, UR17, UR14, UP0 ;  /* 0x000000110d0472a5 */ /* 0x000fd800080e040e */
.L_x_9:
[----:B------:R-:W-:Y:S01]  /*0be0*/  USHF.R.U64 UR43, UR4, UR18, UR5 ;  /* 0x00000012042b7299 */ /* 0x000fe20008001205 */
[----:B------:R-:W-:Y:S01]  /*0bf0*/  R2UR UR7, R6 ;  /* 0x00000000060772ca */ /* 0x000fe200000e0000 */
[----:B------:R-:W-:Y:S02]  /*0c00*/  USHF.R.U32.HI UR4, URZ, UR18, UR5 ;  /* 0x000000123f047299 */ /* 0x000fe40008011605 */
[----:B------:R-:W-:Y:S01]  /*0c10*/  UIADD3 UR5, UP0, URZ, -UR43, URZ ;  /* 0x8000002b3f057290 */ /* 0x000fe2000ff1e03f */
[----:B------:R-:W-:Y:S01]  /*0c20*/  ULDC.64 UR14, c[0x0][0x620] ;  /* 0x00018800000e7ab9 */ /* 0x000fe20000000a00 */
[----:B------:R-:W-:Y:S02]  /*0c30*/  UMOV UR6, UR19 ;  /* 0x0000001300067c82 */ /* 0x000fe40008000000 */
[----:B------:R-:W-:Y:S01]  /*0c40*/  UIADD3.X UR4, URZ, ~UR4, URZ, UP0, !UPT ;  /* 0x800000043f047290 */ /* 0x000fe200087fe43f */
[----:B------:R-:W-:Y:S01]  /*0c50*/  ULDC UR9, c[0x0][0x618] ;  /* 0x0001860000097ab9 */ /* 0x000fe20000000800 */
[----:B------:R-:W-:-:S02]  /*0c60*/  UIMAD UR12, UR11, UR12, UR10 ;  /* 0x0000000c0b0c72a4 */ /* 0x000fc4000f8e020a */
[----:B------:R-:W-:Y:S02]  /*0c70*/  UIMAD UR4, UR4, UR14, URZ ;  /* 0x0000000e040472a4 */ /* 0x000fe4000f8e023f */
[----:B------:R-:W-:Y:S02]  /*0c80*/  UIMAD.WIDE.U32 UR6, UR5, UR14, UR6 ;  /* 0x0000000e050672a5 */ /* 0x000fe4000f8e0006 */
[----:B------:R-:W-:Y:S01]  /*0c90*/  UIMAD UR4, UR5, UR15, UR4 ;  /* 0x0000000f050472a4 */ /* 0x000fe2000f8e0204 */
[----:B------:R-:W-:Y:S01]  /*0ca0*/  ULDC UR10, c[0x0][0x608] ;  /* 0x00018200000a7ab9 */ /* 0x000fe20000000800 */
[----:B------:R-:W-:Y:S02]  /*0cb0*/  ULDC UR18, c[0x0][0x658] ;  /* 0x0001960000127ab9 */ /* 0x000fe40000000800 */
[----:B------:R-:W-:Y:S01]  /*0cc0*/  UIADD3 UR7, UR7, UR4, URZ ;  /* 0x0000000407077290 */ /* 0x000fe2000fffe03f */
[----:B------:R-:W-:Y:S02]  /*0cd0*/  UMOV UR11, 0xffffffff ;  /* 0xffffffff000b7882 */ /* 0x000fe40000000000 */
[----:B------:R-:W-:Y:S01]  /*0ce0*/  ULDC.64 UR4, c[0x0][0x640] ;  /* 0x0001900000047ab9 */ /* 0x000fe20000000a00 */
[----:B------:R-:W-:Y:S01]  /*0cf0*/  USHF.R.U64 UR16, UR6, UR9, UR7 ;  /* 0x0000000906107299 */ /* 0x000fe20008001207 */
[----:B------:R-:W-:Y:S01]  /*0d00*/  ISETP.NE.U32.AND P0, PT, RZ, UR4, PT ;  /* 0x00000004ff007c0c */ /* 0x000fe2000bf05070 */
[----:B------:R-:W-:-:S02]  /*0d10*/  USHF.R.U32.HI UR7, URZ, UR9, UR7 ;  /* 0x000000093f077299 */ /* 0x000fc40008011607 */
[----:B------:R-:W-:Y:S01]  /*0d20*/  USHF.L.U32 UR6, UR11, UR18, URZ ;  /* 0x000000120b067299 */ /* 0x000fe2000800063f */
[----:B------:R-:W-:Y:S01]  /*0d30*/  ISETP.NE.AND.EX P0, PT, RZ, UR5, PT, P0 ;  /* 0x00000005ff007c0c */ /* 0x000fe2000bf05300 */
[----:B------:R-:W-:Y:S02]  /*0d40*/  USHF.R.U64 UR22, UR16, UR10, UR7 ;  /* 0x0000000a10167299 */ /* 0x000fe40008001207 */
[----:B------:R-:W-:Y:S02]  /*0d50*/  USHF.R.U32.HI UR7, URZ, UR10, UR7 ;  /* 0x0000000a3f077299 */ /* 0x000fe40008011607 */
[----:B------:R-:W-:Y:S02]  /*0d60*/  UISETP.NE.AND UP1, UPT, UR45, URZ, UPT ;  /* 0x0000003f2d00728c */ /* 0x000fe4000bf25270 */
[----:B------:R-:W-:Y:S01]  /*0d70*/  USHF.R.U64 UR23, UR22, UR18, UR7 ;  /* 0x0000001216177299 */ /* 0x000fe20008001207 */
[----:B------:R-:W-:Y:S01]  /*0d80*/  ULDC UR17, c[0x0][0x600] ;  /* 0x0001800000117ab9 */ /* 0x000fe20000000800 */
[----:B------:R-:W-:-:S02]  /*0d90*/  ULOP3.LUT UR13, URZ, UR6, URZ, 0x33, !UPT ;  /* 0x000000063f0d7292 */ /* 0x000fc4000f8e333f */
[----:B------:R-:W-:Y:S02]  /*0da0*/  UIADD3 UR15, UR17, -0x1, URZ ;  /* 0xffffffff110f7890 */ /* 0x000fe4000fffe03f */
[----:B------:R-:W-:Y:S02]  /*0db0*/  USEL UR12, UR8, UR12, !UP1 ;  /* 0x0000000c080c7287 */ /* 0x000fe4000c800000 */
[----:B------:R-:W-:Y:S01]  /*0dc0*/  USHF.R.U32.HI UR7, URZ, UR18, UR7 ;  /* 0x000000123f077299 */ /* 0x000fe20008011607 */
[----:B------:R-:W-:Y:S01]  /*0dd0*/  ULDC UR19, c[0x0][0x648] ;  /* 0x0001920000137ab9 */ /* 0x000fe20000000800 */
[----:B------:R-:W-:Y:S01]  /*0de0*/  ULDC UR20, c[0x0][0x638] ;  /* 0x00018e0000147ab9 */ /* 0x000fe20000000800 */
[----:B------:R-:W-:Y:S01]  /*0df0*/  UMOV UR21, 0x1 ;  /* 0x0000000100157882 */ /* 0x000fe20000000000 */
[----:B------:R-:W-:Y:S01]  /*0e00*/  UMOV UR6, UR23 ;  /* 0x0000001700067c82 */ /* 0x000fe20008000000 */
[----:B------:R-:W-:Y:S07]  /*0e10*/  @!P0 BRA `(.L_x_10) ;  /* 0x0000000000308947 */ /* 0x000fee0003800000 */
[----:B------:R-:W-:Y:S02]  /*0e20*/  ULDC UR10, c[0x0][0x64c] ;  /* 0x00019300000a7ab9 */ /* 0x000fe40000000800 */
        /* <DEDUP_REMOVED lines=8> */
[----:B------:R-:W-:-:S07]  /*0eb0*/  UIMAD.WIDE.U32.X UR4, UR14, UR5, UR10, UP0 ;  /* 0x000000050e0472a5 */ /* 0x000fce00080e040a */
[----:B------:R-:W-:Y:S01]  /*0ec0*/  UMOV UR6, UR4 ;  /* 0x0000000400067c82 */ /* 0x000fe20008000000 */
[----:B------:R-:W-:-:S05]  /*0ed0*/  UMOV UR7, UR5 ;  /* 0x0000000500077c82 */ /* 0x000fca0008000000 */
.L_x_10:
[----:B------:R-:W-:Y:S01]  /*0ee0*/  USHF.R.U64 UR5, UR6, UR19, UR7 ;  /* 0x0000001306057299 */ /* 0x000fe20008001207 */
[----:B------:R-:W-:Y:S01]  /*0ef0*/  IMAD.MOV.U32 R0, RZ, RZ, 0x1 ;  /* 0x00000001ff007424 */ /* 0x000fe200078e00ff */
[----:B------:R-:W-:Y:S02]  /*0f00*/  USHF.L.U32 UR4, UR21, UR18, URZ ;  /* 0x0000001215047299 */ /* 0x000fe4000800063f */
[----:B------:R-:W-:Y:S02]  /*0f10*/  ULOP3.LUT UR13, UR22, UR13, URZ, 0xc0, !UPT ;  /* 0x0000000d160d7292 */ /* 0x000fe4000f8ec03f */
[----:B------:R-:W-:Y:S02]  /*0f20*/  UIADD3 UR6, -UR5, URZ, URZ ;  /* 0x0000003f05067290 */ /* 0x000fe4000fffe13f */
[----:B------:R-:W-:Y:S02]  /*0f30*/  UIMAD UR13, UR4, UR5, UR13 ;  /* 0x00000005040d72a4 */ /* 0x000fe4000f8e020d */
[----:B------:R-:W-:-:S02]  /*0f40*/  ULOP3.LUT UR15, UR16, UR15, URZ, 0xc0, !UPT ;  /* 0x0000000f100f7292 */ /* 0x000fc4000f8ec03f */
[----:B------:R-:W-:Y:S01]  /*0f50*/  UIMAD UR4, UR6, UR20, UR23 ;  /* 0x00000014060472a4 */ /* 0x000fe2000f8e0217 */
[----:B------:R-:W-:Y:S01]  /*0f60*/  ULDC UR5, c[0x0][0x610] ;  /* 0x0001840000057ab9 */ /* 0x000fe20000000800 */
[----:B------:R-:W-:Y:S02]  /*0f70*/  UISETP.NE.AND UP0, UPT, UR45, URZ, UPT ;  /* 0x0000003f2d00728c */ /* 0x000fe4000bf05270 */
[----:B------:R-:W-:Y:S02]  /*0f80*/  UIMAD UR12, UR13, UR5, UR12 ;  /* 0x000000050d0c72a4 */ /* 0x000fe4000f8e020c */
[----:B------:R-:W-:-:S04]  /*0f90*/  UIMAD UR4, UR4, UR17, UR15 ;  /* 0x00000011040472a4 */ /* 0x000fc8000f8e020f */
[----:B------:R-:W-:Y:S02]  /*0fa0*/  USEL UR42, UR4, UR12, !UP0 ;  /* 0x0000000c042a7287 */ /* 0x000fe4000c000000 */
[----:B------:R-:W-:-:S12]  /*0fb0*/  USEL UR41, UR12, UR4, !UP0 ;  /* 0x000000040c297287 */ /* 0x000fd8000c000000 */
.L_x_8:
[----:B------:R-:W-:-:S08]  /*0fc0*/  NOP ;  /* 0x0000000000007918 */ /* 0x000fd00000000000 */
[----:B------:R-:W1:Y:S02]  /*0fd0*/  USETMAXREG.TRY_ALLOC.CTAPOOL UP0, 0xf0 ;  /* 0x000000f0000079c8 */ /* 0x000e640008000600 */
[----:B-1----:R-:W-:-:S13]  /*0fe0*/  PLOP3.LUT P0, PT, PT, PT, UP0, 0x80, 0x0 ;  /* 0x000000000000781c */ /* 0x002fda0003f0f008 */
[----:B------:R-:W-:Y:S05]  /*0ff0*/  @!P0 BRA `(.L_x_8) ;  /* 0xfffffffc00f08947 */ /* 0x000fea000383ffff */
[----:B------:R-:W-:Y:S01]  /*1000*/  ULDC.64 UR4, c[0x0][0x598] ;  /* 0x0001660000047ab9 */ /* 0x000fe20000000a00 */
[----:B------:R-:W-:Y:S01]  /*1010*/  ULDC.64 UR36, c[0x0][0x208] ;  /* 0x0000820000247ab9 */ /* 0x000fe20000000a00 */
[----:B------:R-:W-:-:S04]  /*1020*/  ISETP.NE.U32.AND P0, PT, RZ, UR4, PT ;  /* 0x00000004ff007c0c */ /* 0x000fc8000bf05070 */
[----:B------:R-:W-:-:S13]  /*1030*/  ISETP.NE.AND.EX P0, PT, RZ, UR5, PT, P0 ;  /* 0x00000005ff007c0c */ /* 0x000fda000bf05300 */
[----:B------:R-:W-:Y:S05]  /*1040*/  @!P0 BRA `(.L_x_11) ;  /* 0x00000000001c8947 */ /* 0x000fea0003800000 */
[----:B------:R-:W1:Y:S02]  /*1050*/  LDC.64 R2, c[0x0][0x598] ;  /* 0x00016600ff027b82 */ /* 0x000e640000000a00 */
[----:B-1----:R-:W2:Y:S02]  /*1060*/  LDG.E.64 R2, desc[UR36][R2.64] ;  /* 0x0000002402027981 */ /* 0x002ea4000c1e1b00 */
[----:B--2---:R-:W-:-:S04]  /*1070*/  ISETP.NE.U32.AND P0, PT, R2, RZ, PT ;  /* 0x000000ff0200720c */ /* 0x004fc80003f05070 */
[----:B------:R-:W-:-:S13]  /*1080*/  ISETP.NE.AND.EX P0, PT, R3, RZ, PT, P0 ;  /* 0x000000ff0300720c */ /* 0x000fda0003f05300 */
[----:B------:R-:W-:Y:S05]  /*1090*/  @!P0 BRA `(.L_x_11) ;  /* 0x0000000000088947 */ /* 0x000fea0003800000 */
[----:B------:R1:W5:Y:S01]  /*10a0*/  LD.E R2, desc[UR36][R2.64] ;  /* 0x0000002402027980 */ /* 0x000362000c101900 */
[----:B------:R-:W-:Y:S05]  /*10b0*/  BRA `(.L_x_12) ;  /* 0x0000000000247947 */ /* 0x000fea0003800000 */
.L_x_11:
[----:B------:R-:W-:Y:S02]  /*10c0*/  ULDC.64 UR4, c[0x0][0x588] ;  /* 0x0001620000047ab9 */ /* 0x000fe40000000a00 */
[----:B------:R-:W-:-:S04]  /*10d0*/  ISETP.NE.U32.AND P0, PT, RZ, UR4, PT ;  /* 0x00000004ff007c0c */ /* 0x000fc8000bf05070 */
[----:B------:R-:W-:-:S13]  /*10e0*/  ISETP.NE.AND.EX P0, PT, RZ, UR5, PT, P0 ;  /* 0x00000005ff007c0c */ /* 0x000fda000bf05300 */
[----:B------:R-:W-:Y:S05]  /*10f0*/  @!P0 BRA `(.L_x_13) ;  /* 0x00000000000c8947 */ /* 0x000fea0003800000 */
[----:B------:R-:W1:Y:S02]  /*1100*/  LDC.64 R2, c[0x0][0x588] ;  /* 0x00016200ff027b82 */ /* 0x000e640000000a00 */
[----:B-1----:R2:W5:Y:S01]  /*1110*/  LDG.E R2, desc[UR36][R2.64] ;  /* 0x0000002402027981 */ /* 0x002562000c1e1900 */
[----:B------:R-:W-:Y:S05]  /*1120*/  BRA `(.L_x_12) ;  /* 0x0000000000087947 */ /* 0x000fea0003800000 */
.L_x_13:
[----:B------:R-:W-:Y:S02]  /*1130*/  ULDC UR4, c[0x0][0x580] ;  /* 0x0001600000047ab9 */ /* 0x000fe40000000800 */
[----:B------:R-:W-:-:S07]  /*1140*/  IMAD.U32 R2, RZ, RZ, UR4 ;  /* 0x00000004ff027e24 */ /* 0x000fce000f8e00ff */
.L_x_12:
[----:B------:R-:W-:Y:S02]  /*1150*/  ULDC.64 UR4, c[0x0][0x5a0] ;  /* 0x0001680000047ab9 */ /* 0x000fe40000000a00 */
[----:B------:R-:W-:-:S04]  /*1160*/  ISETP.NE.U32.AND P0, PT, RZ, UR4, PT ;  /* 0x00000004ff007c0c */ /* 0x000fc8000bf05070 */
[----:B------:R-:W-:-:S13]  /*1170*/  ISETP.NE.AND.EX P0, PT, RZ, UR5, PT, P0 ;  /* 0x00000005ff007c0c */ /* 0x000fda000bf05300 */
[----:B------:R-:W-:Y:S05]  /*1180*/  @!P0 BRA `(.L_x_14) ;  /* 0x00000000001c8947 */ /* 0x000fea0003800000 */
[----:B------:R-:W3:Y:S02]  /*1190*/  LDC.64 R4, c[0x0][0x5a0] ;  /* 0x00016800ff047b82 */ /* 0x000ee40000000a00 */
[----:B---3--:R-:W3:Y:S02]  /*11a0*/  LDG.E.64 R4, desc[UR36][R4.64] ;  /* 0x0000002404047981 */ /* 0x008ee4000c1e1b00 */
[----:B---3--:R-:W-:-:S04]  /*11b0*/  ISETP.NE.U32.AND P0, PT, R4, RZ, PT ;  /* 0x000000ff0400720c */ /* 0x008fc80003f05070 */
[----:B------:R-:W-:-:S13]  /*11c0*/  ISETP.NE.AND.EX P0, PT, R5, RZ, PT, P0 ;  /* 0x000000ff0500720c */ /* 0x000fda0003f05300 */
[----:B------:R-:W-:Y:S05]  /*11d0*/  @!P0 BRA `(.L_x_14) ;  /* 0x0000000000088947 */ /* 0x000fea0003800000 */
[----:B------:R3:W5:Y:S01]  /*11e0*/  LD.E R16, desc[UR36][R4.64] ;  /* 0x0000002404107980 */ /* 0x000762000c101900 */
[----:B------:R-:W-:Y:S05]  /*11f0*/  BRA `(.L_x_15) ;  /* 0x0000000000247947 */ /* 0x000fea0003800000 */
.L_x_14:
[----:B------:R-:W-:Y:S02]  /*1200*/  ULDC.64 UR4, c[0x0][0x590] ;  /* 0x0001640000047ab9 */ /* 0x000fe40000000a00 */
[----:B------:R-:W-:-:S04]  /*1210*/  ISETP.NE.U32.AND P0, PT, RZ, UR4, PT ;  /* 0x00000004ff007c0c */ /* 0x000fc8000bf05070 */
[----:B------:R-:W-:-:S13]  /*1220*/  ISETP.NE.AND.EX P0, PT, RZ, UR5, PT, P0 ;  /* 0x00000005ff007c0c */ /* 0x000fda000bf05300 */
[----:B------:R-:W-:Y:S05]  /*1230*/  @!P0 BRA `(.L_x_16) ;  /* 0x00000000000c8947 */ /* 0x000fea0003800000 */
[----:B------:R-:W3:Y:S02]  /*1240*/  LDC.64 R4, c[0x0][0x590] ;  /* 0x00016400ff047b82 */ /* 0x000ee40000000a00 */
[----:B---3--:R4:W5:Y:S01]  /*1250*/  LDG.E R16, desc[UR36][R4.64] ;  /* 0x0000002404107981 */ /* 0x008962000c1e1900 */
[----:B------:R-:W-:Y:S05]  /*1260*/  BRA `(.L_x_15) ;  /* 0x0000000000087947 */ /* 0x000fea0003800000 */
.L_x_16:
[----:B------:R-:W-:Y:S02]  /*1270*/  ULDC UR4, c[0x0][0x584] ;  /* 0x0001610000047ab9 */ /* 0x000fe40000000800 */
[----:B------:R-:W-:-:S07]  /*1280*/  IMAD.U32 R16, RZ, RZ, UR4 ;  /* 0x00000004ff107e24 */ /* 0x000fce000f8e00ff */
.L_x_15:
[----:B------:R-:W-:-:S13]  /*1290*/  LOP3.LUT P0, RZ, R0, 0xff, RZ, 0xc0, !PT ;  /* 0x000000ff00ff7812 */ /* 0x000fda000780c0ff */
[----:B------:R-:W-:Y:S05]  /*12a0*/  @!P0 EXIT ;  /* 0x000000000000894d */ /* 0x000fea0003800000 */
[----:B------:R-:W-:Y:S01]  /*12b0*/  ULDC UR4, c[0x0][0x28c] ;  /* 0x0000a30000047ab9 */ /* 0x000fe20000000800 */
[----:B------:R-:W-:Y:S01]  /*12c0*/  UMOV UR38, URZ ;  /* 0x0000003f00267c82 */ /* 0x000fe20008000000 */
[----:B------:R-:W-:Y:S01]  /*12d0*/  UIADD3 UR4, UR4, 0x3f, URZ ;  /* 0x0000003f04047890 */ /* 0x000fe2000fffe03f */
[----:B------:R-:W-:-:S03]  /*12e0*/  UMOV UR39, URZ ;  /* 0x0000003f00277c82 */ /* 0x000fc60008000000 */
[----:B------:R-:W-:-:S04]  /*12f0*/  USHF.R.S32.HI UR5, URZ, 0x1f, UR4 ;  /* 0x0000001f3f057899 */ /* 0x000fc80008011404 */
[----:B------:R-:W-:-:S04]  /*1300*/  ULEA.HI UR5, UR5, UR4, URZ, 0x6 ;  /* 0x0000000405057291 */ /* 0x000fc8000f8f303f */
[----:B------:R-:W-:-:S12]  /*1310*/  USHF.R.S32.HI UR44, URZ, 0x6, UR5 ;  /* 0x000000063f2c7899 */ /* 0x000fd80008011405 */
.L_x_546:
[----:B------:R-:W0:Y:S01]  /*1320*/  S2R R0, SR_TID.X ;  /* 0x0000000000007919 */ /* 0x000e220000002100 */
[----:B-1----:R-:W1:Y:S01]  /*1330*/  S2UR UR7, SR_CgaCtaId ;  /* 0x00000000000779c3 */ /* 0x002e620000008800 */
[----:B------:R-:W-:Y:S02]  /*1340*/  UMOV UR6, 0x400 ;  /* 0x0000040000067882 */ /* 0x000fe40000000000 */
[----:B-1----:R-:W-:Y:S01]  /*1350*/  ULEA UR6, UR7, UR6, 0x18 ;  /* 0x0000000607067291 */ /* 0x002fe2000f8ec03f */
[----:B0-----:R-:W-:-:S04]  /*1360*/  LOP3.LUT R0, R0, 0x80, RZ, 0xc0, !PT ;  /* 0x0000008000007812 */ /* 0x001fc800078ec0ff */
[----:B------:R-:W-:-:S06]  /*1370*/  SHF.R.U32.HI R0, RZ, 0x7, R0 ;  /* 0x00000007ff007819 */ /* 0x000fcc0000011600 */
[----:B------:R-:W0:Y:S02]  /*1380*/  SHFL.IDX PT, R0, R0, RZ, 0x1f ;  /* 0x00001fff00007589 */ /* 0x000e2400000e0000 */
[----:B0-----:R-:W-:-:S13]  /*1390*/  R2UR UR4, R0 ;  /* 0x00000000000472ca */ /* 0x001fda00000e0000 */
[----:B------:R-:W-:-:S04]  /*13a0*/  ULEA.HI UR5, UR4, UR4, URZ, 0x1 ;  /* 0x0000000404057291 */ /* 0x000fc8000f8f083f */
[----:B------:R-:W-:-:S04]  /*13b0*/  ULOP3.LUT UR5, UR5, 0x7fffe, URZ, 0xc0, !UPT ;  /* 0x0007fffe05057892 */ /* 0x000fc8000f8ec03f */
[----:B------:R-:W-:-:S03]  /*13c0*/  UIADD3 UR5, UR4, -UR5, URZ ;  /* 0x8000000504057290 */ /* 0x000fc6000fffe03f */
[----:B------:R-:W-:Y:S01]  /*13d0*/  ULDC UR4, c[0x0][0x28c] ;  /* 0x0000a30000047ab9 */ /* 0x000fe20000000800 */
[----:B------:R-:W-:Y:S01]  /*13e0*/  ULEA UR5, UR5, UR6, 0xd ;  /* 0x0000000605057291 */ /* 0x000fe2000f8e683f */
[----:B------:R-:W-:-:S03]  /*13f0*/  ISETP.LT.AND P0, PT, RZ, UR4, PT ;  /* 0x00000004ff007c0c */ /* 0x000fc6000bf01270 */
[----:B------:R-:W-:-:S04]  /*1400*/  UIADD3 UR5, UR5, 0x100, URZ ;  /* 0x0000010005057890 */ /* 0x000fc8000fffe03f */
[----:B------:R-:W-:-:S04]  /*1410*/  USHF.R.U32.HI UR5, URZ, 0x4, UR5 ;  /* 0x000000043f057899 */ /* 0x000fc80008011605 */
[----:B------:R-:W-:Y:S02]  /*1420*/  ULOP3.LUT UR46, UR5, 0x3fff, URZ, 0xc0, !UPT ;  /* 0x00003fff052e7892 */ /* 0x000fe4000f8ec03f */
[----:B---3--:R-:W-:Y:S10]  /*1430*/  @P0 BRA `(.L_x_17) ;  /* 0x0000000000400947 */ /* 0x008ff40003800000 */
[----:B------:R-:W-:Y:S01]  /*1440*/  MOV R0, 0x0 ;  /* 0x0000000000007802 */ /* 0x000fe20000000f00 */
[----:B------:R-:W-:Y:S01]  /*1450*/  ULDC.64 UR4, c[0x4][0x68] ;  /* 0x01001a0000047ab9 */ /* 0x000fe20000000a00 */
[----:B------:R-:W-:Y:S01]  /*1460*/  ULDC.64 UR6, c[0x4][0x8] ;  /* 0x0100020000067ab9 */ /* 0x000fe20000000a00 */
[----:B---34-:R-:W-:Y:S01]  /*1470*/  MOV R4, UR4 ;  /* 0x0000000400047c02 */ /* 0x018fe20008000f00 */
[----:B------:R0:W1:Y:S01]  /*1480*/  LDC.64 R14, c[0x4][R0] ;  /* 0x01000000000e7b82 */ /* 0x0000620000000a00 */
[----:B------:R-:W-:Y:S01]  /*1490*/  IMAD.U32 R5, RZ, RZ, UR5 ;  /* 0x00000005ff057e24 */ /* 0x000fe2000f8e00ff */
[----:B------:R-:W-:Y:S01]  /*14a0*/  ULDC.64 UR4, c[0x4][0x70] ;  /* 0x01001c0000047ab9 */ /* 0x000fe20000000a00 */
[----:B------:R-:W-:Y:S01]  /*14b0*/  MOV R10, UR6 ;  /* 0x00000006000a7c02 */ /* 0x000fe20008000f00 */
[----:B------:R-:W-:Y:S01]  /*14c0*/  IMAD.U32 R6, RZ, RZ, UR4 ;  /* 0x00000004ff067e24 */ /* 0x000fe2000f8e00ff */
[----:B------:R-:W-:Y:S01]  /*14d0*/  MOV R13, RZ ;  /* 0x000000ff000d7202 */ /* 0x000fe20000000f00 */
[----:B------:R-:W-:-:S02]  /*14e0*/  IMAD.U32 R7, RZ, RZ, UR5 ;  /* 0x00000005ff077e24 */ /* 0x000fc4000f8e00ff */
[----:B------:R-:W-:Y:S02]  /*14f0*/  IMAD.U32 R11, RZ, RZ, UR7 ;  /* 0x00000007ff0b7e24 */ /* 0x000fe4000f8e00ff */
[----:B------:R-:W-:Y:S02]  /*1500*/  IMAD.MOV.U32 R8, RZ, RZ, 0x1e1 ;  /* 0x000001e1ff087424 */ /* 0x000fe400078e00ff */
[----:B0-----:R-:W-:-:S07]  /*1510*/  IMAD.MOV.U32 R12, RZ, RZ, 0x1 ;  /* 0x00000001ff0c7424 */ /* 0x001fce00078e00ff */
[----:B------:R-:W-:-:S07]  /*1520*/  LEPC R20, `(.L_x_17) ;  /* 0x000000001014794e */ /* 0x000fce0000000000 */
[----:B-12--5:R-:W-:Y:S05]  /*1530*/  CALL.ABS.NOINC R14 ;  /* 0x000000000e007343 */ /* 0x026fea0003c00000 */
.L_x_17:
[----:B------:R-:W-:-:S06]  /*1540*/  ULOP3.LUT UR4, UR40, 0x1, URZ, 0xfc, !UPT ;  /* 0x0000000128047892 */ /* 0x000fcc000f8efc3f */
[----:B------:R-:W-:-:S05]  /*1550*/  IMAD.U32 R0, RZ, RZ, UR4 ;  /* 0x00000004ff007e24 */ /* 0x000fca000f8e00ff */
[----:B------:R-:W-:-:S13]  /*1560*/  ISETP.NE.AND P0, PT, R0, 0x3, PT ;  /* 0x000000030000780c */ /* 0x000fda0003f05270 */
[----:B------:R-:W-:Y:S05]  /*1570*/  @!P0 BRA `(.L_x_18) ;  /* 0x0000000000048947 */ /* 0x000fea0003800000 */
[----:B------:R-:W-:Y:S01]  /*1580*/  BPT.TRAP 0x1 ;  /* 0x000000040000795c */ /* 0x000fe20000300000 */
.L_x_18:
[----:B------:R-:W0:Y:S01]  /*1590*/  S2UR UR5, SR_CgaCtaId ;  /* 0x00000000000579c3 */ /* 0x000e220000008800 */
[----:B------:R-:W-:Y:S01]  /*15a0*/  UMOV UR4, 0x400 ;  /* 0x0000040000047882 */ /* 0x000fe20000000000 */
[----:B--2---:R-:W-:Y:S02]  /*15b0*/  IMAD.U32 R3, RZ, RZ, UR38 ;  /* 0x00000026ff037e24 */ /* 0x004fe4000f8e00ff */
[----:B---34-:R-:W-:-:S03]  /*15c0*/  IMAD.U32 R5, RZ, RZ, UR39 ;  /* 0x00000027ff057e24 */ /* 0x018fc6000f8e00ff */
[----:B------:R-:W-:Y:S01]  /*15d0*/  SHF.L.U32 R3, R3, 0x1f, RZ ;  /* 0x0000001f03037819 */ /* 0x000fe200000006ff */
[----:B0-----:R-:W-:-:S06]  /*15e0*/  ULEA UR4, UR5, UR4, 0x18 ;  /* 0x0000000405047291 */ /* 0x001fcc000f8ec03f */
[----:B------:R-:W-:-:S05]  /*15f0*/  MOV R0, UR4 ;  /* 0x0000000400007c02 */ /* 0x000fca0008000f00 */
[----:B------:R-:W-:-:S04]  /*1600*/  IMAD R4, R5, 0x8, R0 ;  /* 0x0000000805047824 */ /* 0x000fc800078e0200 */
[----:B------:R0:W1:Y:S01]  /*1610*/  SYNCS.PHASECHK.TRANS64.TRYWAIT P1, [R4+URZ], R3 ;  /* 0x00000003040075a7 */ /* 0x000062000802017f */
[----:B------:R-:W-:Y:S05]  /*1620*/  @!P0 BRA `(.L_x_19) ;  /* 0x0000000000048947 */ /* 0x000fea0003800000 */
[----:B------:R-:W-:Y:S01]  /*1630*/  BPT.TRAP 0x1 ;  /* 0x000000040000795c */ /* 0x000fe20000300000 */
.L_x_19:
[----:B-1----:R-:W-:Y:S05]  /*1640*/  @P1 BRA `(.L_x_20) ;  /* 0x0000000000081947 */ /* 0x002fea0003800000 */
[----:B------:R-:W1:Y:S02]  /*1650*/  SYNCS.PHASECHK.TRANS64.TRYWAIT P1, [R4+URZ], R3 ;  /* 0x00000003040075a7 */ /* 0x000e64000802017f */
[----:B-1----:R-:W-:Y:S05]  /*1660*/  @!P1 BRA `(.L_x_21) ;  /* 0x000001a800b49947 */ /* 0x002fea0003800000 */
.L_x_20:
[----:B------:R-:W-:-:S04]  /*1670*/  UISETP.LT.AND UP0, UPT, UR44, 0x1, UPT ;  /* 0x000000012c00788c */ /* 0x000fc8000bf01270 */
[----:B------:R-:W-:-:S06]  /*1680*/  USEL UR4, UR44, 0x1, UP0 ;  /* 0x000000012c047887 */ /* 0x000fcc0008000000 */
[----:B01----:R-:W-:Y:S01]  /*1690*/  IMAD.U32 R3, RZ, RZ, UR4 ;  /* 0x00000004ff037e24 */ /* 0x003fe2000f8e00ff */
[----:B------:R-:W-:Y:S05]  /*16a0*/  WARPSYNC.ALL ;  /* 0x0000000000007948 */ /* 0x000fea0003800000 */
[----:B------:R-:W-:-:S04]  /*16b0*/  IADD3 R3, -R3, UR44, RZ ;  /* 0x0000002c03037c10 */ /* 0x000fc8000fffe1ff */
[----:B------:R-:W-:Y:S02]  /*16c0*/  ISETP.GE.AND P1, PT, R3, 0x1, PT ;  /* 0x000000010300780c */ /* 0x000fe40003f26270 */
[----:B------:R-:W-:Y:S01]  /*16d0*/  R2UR UR4, R0 ;  /* 0x00000000000472ca */ /* 0x000fe200000e0000 */
[----:B------:R-:W-:Y:S01]  /*16e0*/  WARPGROUP.ARRIVE ;  /* 0x00000000000079c5 */ /* 0x000fe20000000000 */
[----:B------:R-:W-:Y:S01]  /*16f0*/  UMOV UR9, 0x40000040 ;  /* 0x4000004000097882 */ /* 0x000fe20000000000 */
[----:B------:R-:W-:Y:S01]  /*1700*/  UMOV UR11, 0x40000040 ;  /* 0x40000040000b7882 */ /* 0x000fe20000000000 */
[----:B------:R0:W-:Y:S04]  /*1710*/  STL [R1+0x2c8], R17 ;  /* 0x0002c81101007387 */ /* 0x0001e80000100800 */
[----:B-----5:R-:W-:Y:S04]  /*1720*/  STL [R1+0x2c4], R16 ;  /* 0x0002c41001007387 */ /* 0x020fe80000100800 */
[----:B------:R-:W-:Y:S01]  /*1730*/  STL [R1+0x2c0], R3 ;  /* 0x0002c00301007387 */ /* 0x000fe20000100800 */
[----:B------:R-:W-:-:S03]  /*1740*/  UIADD3 UR4, UR4, 0x18100, URZ ;  /* 0x0001810004047890 */ /* 0x000fc6000fffe03f */
[----:B------:R-:W-:Y:S01]  /*1750*/  STL [R1+0x2bc], R2 ;  /* 0x0002bc0201007387 */ /* 0x000fe20000100800 */
[----:B------:R-:W-:-:S03]  /*1760*/  USHF.R.U32.HI UR4, URZ, 0x4, UR4 ;  /* 0x000000043f047899 */ /* 0x000fc60008011604 */
[----:B------:R1:W-:Y:S01]  /*1770*/  STL [R1+0x2cc], R0 ;  /* 0x0002cc0001007387 */ /* 0x0003e20000100800 */
[----:B------:R-:W-:Y:S02]  /*1780*/  ULOP3.LUT UR5, UR4, 0x3fff, URZ, 0xc0, !UPT ;  /* 0x00003fff04057892 */ /* 0x000fe4000f8ec03f */
[----:B------:R-:W-:Y:S02]  /*1790*/  ULOP3.LUT UR4, UR46, 0x10000, URZ, 0xfc, !UPT ;  /* 0x000100002e047892 */ /* 0x000fe4000f8efc3f */
[----:B------:R-:W-:Y:S02]  /*17a0*/  ULOP3.LUT UR5, UR5, 0x10000, URZ, 0xfc, !UPT ;  /* 0x0001000005057892 */ /* 0x000fe4000f8efc3f */
[----:B------:R-:W-:Y:S02]  /*17b0*/  ULEA UR6, UR39, UR4, 0xb ;  /* 0x0000000427067291 */ /* 0x000fe4000f8e583f */
[----:B------:R-:W-:-:S05]  /*17c0*/  ULEA UR7, UR39, UR5, 0xb ;  /* 0x0000000527077291 */ /* 0x000fca000f8e583f */
[----:B------:R-:W-:Y:S02]  /*17d0*/  UMOV UR8, UR6 ;  /* 0x0000000600087c82 */ /* 0x000fe40008000000 */
[----:B------:R-:W-:Y:S02]  /*17e0*/  UMOV UR10, UR7 ;  /* 0x00000007000a7c82 */ /* 0x000fe40008000000 */
[----:B------:R-:W-:Y:S01]  /*17f0*/  HGMMA.64x256x16.F32 R24, gdesc[UR8], RZ, !UPT, gsb0 ;  /* 0x03e00000081879f0 */ /* 0x000fe2000c0008ff */
[----:B------:R-:W-:Y:S01]  /*1800*/  UIADD3 UR8, UR6, 0x400, URZ ;  /* 0x0000040006087890 */ /* 0x000fe2000fffe03f */
[----:B------:R-:W-:Y:S01]  /*1810*/  UMOV UR9, 0x40000040 ;  /* 0x4000004000097882 */ /* 0x000fe20000000000 */
[----:B------:R-:W-:Y:S02]  /*1820*/  WARPGROUP.DEPBAR.LE gsb0, 0x0 ;  /* 0x00008000000079c5 */ /* 0x000fe40000010000 */
[----:B------:R-:W-:Y:S01]  /*1830*/  STL.64 [R1], R24 ;  /* 0x0000001801007387 */ /* 0x000fe20000100a00 */
[----:B------:R-:W-:Y:S01]  /*1840*/  IMAD.MOV.U32 R235, RZ, RZ, R46 ;  /* 0x000000ffffeb7224 */ /* 0x000fe200078e002e */
[----:B------:R-:W-:Y:S01]  /*1850*/  MOV R234, R47 ;  /* 0x0000002f00ea7202 */ /* 0x000fe20000000f00 */
[----:B------:R-:W-:Y:S01]  /*1860*/  IMAD.MOV.U32 R233, RZ, RZ, R48 ;  /* 0x000000ffffe97224 */ /* 0x000fe200078e0030 */
[----:B------:R-:W-:Y:S01]  /*1870*/  STL.64 [R1+0x8], R26 ;  /* 0x0000081a01007387 */ /* 0x000fe20000100a00 */
        /* <DEDUP_REMOVED lines=59> */
[----:B0-----:R-:W-:Y:S01]  /*1c30*/  MOV R17, R135 ;  /* 0x0000008700117202 */ /* 0x001fe20000000f00 */
[----:B------:R-:W-:Y:S01]  /*1c40*/  IMAD.MOV.U32 R173, RZ, RZ, R89 ;  /* 0x000000ffffad7224 */ /* 0x000fe200078e0059 */
[----:B------:R-:W-:Y:S01]  /*1c50*/  MOV R13, R139 ;  /* 0x0000008b000d7202 */ /* 0x000fe20000000f00 */
[----:B------:R-:W-:Y:S01]  /*1c60*/  IMAD.MOV.U32 R174, RZ, RZ, R90 ;  /* 0x000000ffffae7224 */ /* 0x000fe200078e005a */
[----:B------:R-:W-:Y:S01]  /*1c70*/  MOV R9, R143 ;  /* 0x0000008f00097202 */ /* 0x000fe20000000f00 */
[----:B------:R-:W-:Y:S01]  /*1c80*/  IMAD.MOV.U32 R176, RZ, RZ, R92 ;  /* 0x000000ffffb07224 */ /* 0x000fe200078e005c */
[----:B------:R-:W-:Y:S01]  /*1c90*/  MOV R5, R147 ;  /* 0x0000009300057202 */ /* 0x000fe20000000f00 */
[----:B------:R-:W-:Y:S01]  /*1ca0*/  IMAD.MOV.U32 R177, RZ, RZ, R93 ;  /* 0x000000ffffb17224 */ /* 0x000fe200078e005d */
[----:B------:R0:W-:Y:S01]  /*1cb0*/  STL.64 [R1+0x50], R44 ;  /* 0x0000502c01007387 */ /* 0x0001e20000100a00 */
[----:B------:R-:W-:Y:S01]  /*1cc0*/  IMAD.MOV.U32 R178, RZ, RZ, R94 ;  /* 0x000000ffffb27224 */ /* 0x000fe200078e005e */
[----:B-1----:R-:W-:Y:S01]  /*1cd0*/  MOV R0, R151 ;  /* 0x0000009700007202 */ /* 0x002fe20000000f00 */
[----:B------:R-:W-:Y:S01]  /*1ce0*/  IMAD.MOV.U32 R180, RZ, RZ, R96 ;  /* 0x000000ffffb47224 */ /* 0x000fe200078e0060 */
[----:B------:R-:W-:Y:S01]  /*1cf0*/  STL [R1+0x580], R152 ;  /* 0x0005809801007387 */ /* 0x000fe20000100800 */
[----:B------:R-:W-:-:S02]  /*1d00*/  IMAD.MOV.U32 R181, RZ, RZ, R97 ;  /* 0x000000ffffb57224 */ /* 0x000fc400078e0061 */
[----:B------:R-:W-:Y:S02]  /*1d10*/  IMAD.MOV.U32 R182, RZ, RZ, R98 ;  /* 0x000000ffffb67224 */ /* 0x000fe400078e0062 */
[----:B------:R-:W-:Y:S02]  /*1d20*/  IMAD.MOV.U32 R184, RZ, RZ, R100 ;  /* 0x000000ffffb87224 */ /* 0x000fe400078e0064 */
[----:B------:R-:W-:Y:S02]  /*1d30*/  IMAD.MOV.U32 R185, RZ, RZ, R101 ;  /* 0x000000ffffb97224 */ /* 0x000fe400078e0065 */
[----:B------:R-:W-:Y:S02]  /*1d40*/  IMAD.MOV.U32 R186, RZ, RZ, R102 ;  /* 0x000000ffffba7224 */ /* 0x000fe400078e0066 */
[----:B------:R-:W-:Y:S02]  /*1d50*/  IMAD.MOV.U32 R188, RZ, RZ, R104 ;  /* 0x000000ffffbc7224 */ /* 0x000fe400078e0068 */
        /* <DEDUP_REMOVED lines=35> */
[----:B0-----:R-:W-:-:S06]  /*1f90*/  WARPGROUP.ARRIVE ;  /* 0x00000000000079c5 */ /* 0x001fcc0000000000 */
[----:B------:R-:W-:Y:S03]  /*1fa0*/  HGMMA.64x256x16.F32 R24, gdesc[UR8], RZ, !UPT, gsb0 ;  /* 0x03e00000081879f0 */ /* 0x000fe6000c0008ff */
[----:B------:R-:W-:Y:S02]  /*1fb0*/  WARPGROUP.DEPBAR.LE gsb0, 0x0 ;  /* 0x00008000000079c5 */ /* 0x000fe40000010000 */
[----:B------:R-:W-:Y:S04]  /*1fc0*/  STL.64 [R1+0x578], R150 ;  /* 0x0005789601007387 */ /* 0x000fe80000100a00 */
        /* <DEDUP_REMOVED lines=20> */
[----:B------:R0:W-:Y:S04]  /*2110*/  STL.64 [R1+0x4d0], R108 ;  /* 0x0004d06c01007387 */ /* 0x0001e80000100a00 */
[----:B0-----:R-:W2:Y:S04]  /*2120*/  LDL.LU R108, [R1] ;  /* 0x00000000016c7983 */ /* 0x001ea80000300800 */
[----:B------:R-:W2:Y:S04]  /*2130*/  LDL.LU R109, [R1+0x4] ;  /* 0x00000400016d7983 */ /* 0x000ea80000300800 */
        /* <DEDUP_REMOVED lines=19> */
[----:B------:R-:W2:Y:S01]  /*2270*/  LDL.LU R129, [R1+0x54] ;  /* 0x0000540001817983 */ /* 0x000ea20000300800 */
        /* <DEDUP_REMOVED lines=15> */
[----:B------:R-:W-:Y:S01]  /*2370*/  UIADD3 UR8, UR6, 0x2, URZ ;  /* 0x0000000206087890 */ /* 0x000fe2000fffe03f */
[----:B------:R-:W-:Y:S01]  /*2380*/  IMAD.MOV.U32 R140, RZ, RZ, R225 ;  /* 0x000000ffff8c7224 */ /* 0x000fe200078e00e1 */
[----:B------:R-:W-:Y:S01]  /*2390*/  MOV R225, R11 ;  /* 0x0000000b00e17202 */ /* 0x000fe20000000f00 */
[----:B------:R-:W-:Y:S01]  /*23a0*/  IMAD.MOV.U32 R142, RZ, RZ, R223 ;  /* 0x000000ffff8e7224 */ /* 0x000fe200078e00df */
[----:B------:R-:W-:Y:S01]  /*23b0*/  UIADD3 UR10, UR7, 0x2, URZ ;  /* 0x00000002070a7890 */ /* 0x000fe2000fffe03f */
[----:B------:R-:W-:Y:S01]  /*23c0*/  IMAD.MOV.U32 R143, RZ, RZ, R222 ;  /* 0x000000ffff8f7224 */ /* 0x000fe200078e00de */
[----:B------:R-:W-:Y:S01]  /*23d0*/  UMOV UR9, 0x40000040 ;  /* 0x4000004000097882 */ /* 0x000fe20000000000 */
[----:B------:R-:W-:Y:S01]  /*23e0*/  IMAD.MOV.U32 R144, RZ, RZ, R221 ;  /* 0x000000ffff907224 */ /* 0x000fe200078e00dd */
[----:B------:R-:W-:Y:S01]  /*23f0*/  MOV R221, R15 ;  /* 0x0000000f00dd7202 */ /* 0x000fe20000000f00 */
[----:B------:R-:W-:Y:S01]  /*2400*/  IMAD.MOV.U32 R146, RZ, RZ, R219 ;  /* 0x000000ffff927224 */ /* 0x000fe200078e00db */
[----:B------:R-:W-:Y:S01]  /*2410*/  UMOV UR11, 0x40000040 ;  /* 0x40000040000b7882 */ /* 0x000fe20000000000 */
[----:B------:R-:W-:-:S02]  /*2420*/  IMAD.MOV.U32 R147, RZ, RZ, R218 ;  /* 0x000000ffff937224 */ /* 0x000fc400078e00da */
[----:B------:R-:W-:Y:S01]  /*2430*/  IMAD.MOV.U32 R148, RZ, RZ, R217 ;  /* 0x000000ffff947224 */ /* 0x000fe200078e00d9 */
[----:B------:R-:W-:Y:S01]  /*2440*/  MOV R217, R19 ;  /* 0x0000001300d97202 */ /* 0x000fe20000000f00 */
[----:B------:R-:W-:Y:S02]  /*2450*/  IMAD.MOV.U32 R150, RZ, RZ, R215 ;  /* 0x000000ffff967224 */ /* 0x000fe400078e00d7 */
[----:B------:R-:W-:Y:S02]  /*2460*/  IMAD.MOV.U32 R151, RZ, RZ, R214 ;  /* 0x000000ffff977224 */ /* 0x000fe400078e00d6 */
[----:B------:R-:W-:Y:S01]  /*2470*/  IMAD.MOV.U32 R152, RZ, RZ, R213 ;  /* 0x000000ffff987224 */ /* 0x000fe200078e00d5 */
[----:B------:R-:W-:Y:S01]  /*2480*/  MOV R213, R23 ;  /* 0x0000001700d57202 */ /* 0x000fe20000000f00 */
        /* <DEDUP_REMOVED lines=16> */
[----:B------:R-:W-:-:S06]  /*2590*/  IMAD.MOV.U32 R235, RZ, RZ, R0 ;  /* 0x000000ffffeb7224 */ /* 0x000fcc00078e0000 */
[----:B--2---:R-:W-:-:S06]  /*25a0*/  WARPGROUP.ARRIVE ;  /* 0x00000000000079c5 */ /* 0x004fcc0000000000 */
[----:B------:R-:W-:Y:S03]  /*25b0*/  HGMMA.64x256x16.F32 R108, gdesc[UR8], R108, gsb0 ;  /* 0x03e00000086c79f0 */ /* 0x000fe6000800086c */
[----:B------:R-:W-:Y:S02]  /*25c0*/  WARPGROUP.DEPBAR.LE gsb0, 0x0 ;  /* 0x00008000000079c5 */ /* 0x000fe40000010000 */
[----:B------:R-:W-:Y:S04]  /*25d0*/  STL.64 [R1], R108 ;  /* 0x0000006c01007387 */ /* 0x000fe80000100a00 */
        /* <DEDUP_REMOVED lines=63> */
[----:B0-----:R-:W2:Y:S04]  /*29d0*/  LDL.LU R152, [R1+0x580] ;  /* 0x0005800001987983 */ /* 0x001ea80000300800 */
[----:B------:R-:W3:Y:S04]  /*29e0*/  LDL.LU.64 R150, [R1+0x578] ;  /* 0x0005780001967983 */ /* 0x000ee80000300a00 */
        /* <DEDUP_REMOVED lines=20> */
[----:B------:R-:W3:Y:S01]  /*2b30*/  LDL.LU.64 R108, [R1+0x4d0] ;  /* 0x0004d000016c7983 */ /* 0x000ee20000300a00 */
[----:B------:R-:W-:Y:S01]  /*2b40*/  UIADD3 UR8, UR6, 0x402, URZ ;  /* 0x0000040206087890 */ /* 0x000fe2000fffe03f */
[----:B------:R-:W-:Y:S01]  /*2b50*/  UMOV UR9, 0x40000040 ;  /* 0x4000004000097882 */ /* 0x000fe20000000000 */
[----:B---3--:R-:W-:-:S07]  /*2b60*/  WARPGROUP.ARRIVE ;  /* 0x00000000000079c5 */ /* 0x008fce0000000000 */
[----:B------:R-:W-:Y:S03]  /*2b70*/  HGMMA.64x256x16.F32 R24, gdesc[UR8], R24, gsb0 ;  /* 0x03e00000081879f0 */ /* 0x000fe60008000818 */
        /* <DEDUP_REMOVED lines=65> */
[----:B0-----:R-:W3:Y:S04]  /*2f90*/  LDL.LU.64 R24, [R1] ;  /* 0x0000000001187983 */ /* 0x001ee80000300a00 */
        /* <DEDUP_REMOVED lines=63> */
[----:B------:R-:W-:-:S02]  /*3390*/  UIADD3 UR8, UR6, 0x4, URZ ;  /* 0x0000000406087890 */ /* 0x000fc4000fffe03f */
[----:B------:R-:W-:Y:S01]  /*33a0*/  UIADD3 UR10, UR7, 0x4, URZ ;  /* 0x00000004070a7890 */ /* 0x000fe2000fffe03f */
[----:B------:R-:W-:Y:S01]  /*33b0*/  UMOV UR9, 0x40000040 ;  /* 0x4000004000097882 */ /* 0x000fe20000000000 */
[----:B------:R-:W-:Y:S01]  /*33c0*/  UMOV UR11, 0x40000040 ;  /* 0x40000040000b7882 */ /* 0x000fe20000000000 */
[----:B---3--:R-:W-:-:S06]  /*33d0*/  WARPGROUP.ARRIVE ;  /* 0x00000000000079c5 */ /* 0x008fcc0000000000 */
[----:B------:R-:W-:Y:S03]  /*33e0*/  HGMMA.64x256x16.F32 R24, gdesc[UR8], R24, gsb0 ;  /* 0x03e00000081879f0 */ /* 0x000fe60008000818 */
[----:B------:R-:W-:Y:S02]  /*33f0*/  WARPGROUP.DEPBAR.LE gsb0, 0x0 ;  /* 0x00008000000079c5 */ /* 0x000fe40000010000 */
[----:B------:R-:W-:Y:S01]  /*3400*/  STL.64 [R1], R24 ;  /* 0x0000001801007387 */ /* 0x000fe20000100a00 */
[----:B------:R-:W-:Y:S01]  /*3410*/  IMAD.MOV.U32 R5, RZ, RZ, R150 ;  /* 0x000000ffff057224 */ /* 0x000fe200078e0096 */
[----:B------:R-:W-:Y:S01]  /*3420*/  MOV R4, R151 ;  /* 0x0000009700047202 */ /* 0x000fe20000000f00 */
[----:B------:R-:W-:Y:S01]  /*3430*/  IMAD.MOV.U32 R6, RZ, RZ, R149 ;  /* 0x000000ffff067224 */ /* 0x000fe200078e0095 */
[----:B------:R-:W-:Y:S01]  /*3440*/  STL.64 [R1+0x8], R26 ;  /* 0x0000081a01007387 */ /* 0x000fe20000100a00 */
[----:B------:R-:W-:Y:S01]  /*3450*/  MOV R7, R148 ;  /* 0x0000009400077202 */ /* 0x000fe20000000f00 */
[----:B------:R-:W-:Y:S01]  /*3460*/  IMAD.MOV.U32 R9, RZ, RZ, R146 ;  /* 0x000000ffff097224 */ /* 0x000fe200078e0092 */
[----:B------:R-:W-:Y:S01]  /*3470*/  MOV R10, R145 ;  /* 0x00000091000a7202 */ /* 0x000fe20000000f00 */
        /* <DEDUP_REMOVED lines=32> */
[----:B------:R0:W-:Y:S01]  /*3680*/  STL.64 [R1+0x50], R44 ;  /* 0x0000502c01007387 */ /* 0x0001e20000100a00 */
[----:B------:R-:W-:Y:S01]  /*3690*/  IMAD.MOV.U32 R209, RZ, RZ, R125 ;  /* 0x000000ffffd17224 */ /* 0x000fe200078e007d */
[----:B------:R-:W-:Y:S01]  /*36a0*/  MOV R195, R111 ;  /* 0x0000006f00c37202 */ /* 0x000fe20000000f00 */
[----:B------:R-:W-:Y:S01]  /*36b0*/  IMAD.MOV.U32 R206, RZ, RZ, R122 ;  /* 0x000000ffffce7224 */ /* 0x000fe200078e007a */
[----:B------:R-:W3:Y:S01]  /*36c0*/  LDL.LU.64 R150, [R1+0x4c8] ;  /* 0x0004c80001967983 */ /* 0x000ee20000300a00 */
        /* <DEDUP_REMOVED lines=64> */
[----:B------:R-:W-:-:S02]  /*3ad0*/  IMAD.MOV.U32 R162, RZ, RZ, R78 ;  /* 0x000000ffffa27224 */ /* 0x000fc400078e004e */
[----:B------:R-:W-:Y:S01]  /*3ae0*/  IMAD.MOV.U32 R160, RZ, RZ, R76 ;  /* 0x000000ffffa07224 */ /* 0x000fe200078e004c */
[----:B------:R-:W3:Y:S01]  /*3af0*/  LDL.LU.64 R116, [R1+0x440] ;  /* 0x0004400001747983 */ /* 0x000ee20000300a00 */
[----:B------:R-:W-:Y:S02]  /*3b00*/  IMAD.MOV.U32 R161, RZ, RZ, R77 ;  /* 0x000000ffffa17224 */ /* 0x000fe400078e004d */
[----:B------:R-:W-:Y:S01]  /*3b10*/  IMAD.MOV.U32 R158, RZ, RZ, R74 ;  /* 0x000000ffff9e7224 */ /* 0x000fe200078e004a */
[----:B------:R-:W3:Y:S01]  /*3b20*/  LDL.LU.64 R114, [R1+0x438] ;  /* 0x0004380001727983 */ /* 0x000ee20000300a00 */
[----:B------:R-:W-:Y:S02]  /*3b30*/  IMAD.MOV.U32 R156, RZ, RZ, R72 ;  /* 0x000000ffff9c7224 */ /* 0x000fe400078e0048 */
        /* <DEDUP_REMOVED lines=29> */
[----:B------:R-:W-:-:S03]  /*3d10*/  IMAD.MOV.U32 R0, RZ, RZ, R46 ;  /* 0x000000ffff007224 */ /* 0x000fc600078e002e */
        /* <DEDUP_REMOVED lines=24> */
[----:B0-----:R-:W3:Y:S04]  /*3ea0*/  LDL.LU.64 R44, [R1+0x320] ;  /* 0x00032000012c7983 */ /* 0x001ee80000300a00 */
        /* <DEDUP_REMOVED lines=11> */
[----:B------:R-:W-:-:S02]  /*3f60*/  UMOV UR9, 0x40000040 ;  /* 0x4000004000097882 */ /* 0x000fc40000000000 */
[----:B--2---:R-:W-:Y:S01]  /*3f70*/  STL [R1+0x2b8], R152 ;  /* 0x0002b89801007387 */ /* 0x004fe20000100800 */
[----:B---3--:R-:W-:-:S06]  /*3f80*/  WARPGROUP.ARRIVE ;  /* 0x00000000000079c5 */ /* 0x008fcc0000000000 */
        /* <DEDUP_REMOVED lines=71> */
[----:B------:R-:W-:-:S02]  /*4400*/  IMAD.MOV.U32 R130, RZ, RZ, R0 ;  /* 0x000000ffff827224 */ /* 0x000fc400078e0000 */
[----:B------:R-:W-:Y:S01]  /*4410*/  IMAD.MOV.U32 R131, RZ, RZ, R17 ;  /* 0x000000ffff837224 */ /* 0x000fe200078e0011 */
[----:B------:R-:W-:Y:S01]  /*4420*/  UIADD3 UR8, UR6, 0x6, URZ ;  /* 0x0000000606087890 */ /* 0x000fe2000fffe03f */
[----:B------:R-:W-:Y:S01]  /*4430*/  IMAD.MOV.U32 R133, RZ, RZ, R3 ;  /* 0x000000ffff857224 */ /* 0x000fe200078e0003 */
[----:B------:R-:W-:Y:S01]  /*4440*/  UIADD3 UR10, UR7, 0x6, URZ ;  /* 0x00000006070a7890 */ /* 0x000fe2000fffe03f */
[----:B------:R-:W-:Y:S01]  /*4450*/  IMAD.MOV.U32 R134, RZ, RZ, R2 ;  /* 0x000000ffff867224 */ /* 0x000fe200078e0002 */
[----:B------:R-:W-:Y:S01]  /*4460*/  UMOV UR9, 0x40000040 ;  /* 0x4000004000097882 */ /* 0x000fe20000000000 */
[----:B------:R-:W-:Y:S01]  /*4470*/  IMAD.MOV.U32 R219, RZ, RZ, R22 ;  /* 0x000000ffffdb7224 */ /* 0x000fe200078e0016 */
[----:B------:R-:W-:Y:S01]  /*4480*/  UMOV UR11, 0x40000040 ;  /* 0x40000040000b7882 */ /* 0x000fe20000000000 */
[----:B------:R-:W-:Y:S01]  /*4490*/  IMAD.MOV.U32 R220, RZ, RZ, R21 ;  /* 0x000000ffffdc7224 */ /* 0x000fe200078e0015 */
[----:B------:R0:W5:Y:S01]  /*44a0*/  LDL.LU R0, [R1+0x2cc] ;  /* 0x0002cc0001007983 */ /* 0x0001620000300800 */
[----:B------:R-:W-:-:S02]  /*44b0*/  IMAD.MOV.U32 R222, RZ, RZ, R19 ;  /* 0x000000ffffde7224 */ /* 0x000fc400078e0013 */
[----:B------:R-:W-:Y:S01]  /*44c0*/  IMAD.MOV.U32 R223, RZ, RZ, R18 ;  /* 0x000000ffffdf7224 */ /* 0x000fe200078e0012 */
[----:B------:R0:W5:Y:S01]  /*44d0*/  LDL.LU R17, [R1+0x2c8] ;  /* 0x0002c80001117983 */ /* 0x0001620000300800 */
[----:B------:R-:W-:Y:S02]  /*44e0*/  IMAD.MOV.U32 R225, RZ, RZ, R14 ;  /* 0x000000ffffe17224 */ /* 0x000fe400078e000e */
[----:B------:R-:W-:Y:S01]  /*44f0*/  IMAD.MOV.U32 R226, RZ, RZ, R13 ;  /* 0x000000ffffe27224 */ /* 0x000fe200078e000d */
[----:B------:R0:W5:Y:S01]  /*4500*/  LDL.LU R16, [R1+0x2c4] ;  /* 0x0002c40001107983 */ /* 0x0001620000300800 */
[----:B------:R-:W-:Y:S02]  /*4510*/  IMAD.MOV.U32 R228, RZ, RZ, R11 ;  /* 0x000000ffffe47224 */ /* 0x000fe400078e000b */
[----:B------:R-:W-:Y:S01]  /*4520*/  IMAD.MOV.U32 R229, RZ, RZ, R10 ;  /* 0x000000ffffe57224 */ /* 0x000fe200078e000a */
[----:B------:R0:W5:Y:S01]  /*4530*/  LDL.LU R3, [R1+0x2c0] ;  /* 0x0002c00001037983 */ /* 0x0001620000300800 */
[----:B------:R-:W-:-:S02]  /*4540*/  IMAD.MOV.U32 R231, RZ, RZ, R8 ;  /* 0x000000ffffe77224 */ /* 0x000fc400078e0008 */
[----:B------:R-:W-:Y:S01]  /*4550*/  IMAD.MOV.U32 R232, RZ, RZ, R7 ;  /* 0x000000ffffe87224 */ /* 0x000fe200078e0007 */
[----:B------:R0:W5:Y:S01]  /*4560*/  LDL.LU R2, [R1+0x2bc] ;  /* 0x0002bc0001027983 */ /* 0x0001620000300800 */
        /* <DEDUP_REMOVED lines=69> */
[----:B-1----:R0:W5:Y:S04]  /*49c0*/  LDL.LU R152, [R1+0x2b8] ;  /* 0x0002b80001987983 */ /* 0x0021680000300800 */
[----:B------:R-:W2:Y:S04]  /*49d0*/  LDL.LU.64 R150, [R1+0x2b0] ;  /* 0x0002b00001967983 */ /* 0x000ea80000300a00 */
        /* <DEDUP_REMOVED lines=20> */
[----:B------:R-:W2:Y:S01]  /*4b20*/  LDL.LU.64 R108, [R1+0x208] ;  /* 0x00020800016c7983 */ /* 0x000ea20000300a00 */
[----:B------:R-:W-:Y:S01]  /*4b30*/  UIADD3 UR8, UR6, 0x406, URZ ;  /* 0x0000040606087890 */ /* 0x000fe2000fffe03f */
[----:B------:R-:W-:Y:S01]  /*4b40*/  UMOV UR9, 0x40000040 ;  /* 0x4000004000097882 */ /* 0x000fe20000000000 */
[----:B--2---:R-:W-:-:S07]  /*4b50*/  WARPGROUP.ARRIVE ;  /* 0x00000000000079c5 */ /* 0x004fce0000000000 */
[----:B------:R-:W-:Y:S03]  /*4b60*/  HGMMA.64x256x16.F32 R24, gdesc[UR8], R24, gsb0 ;  /* 0x03e00000081879f0 */ /* 0x000fe60008000818 */
[----:B------:R-:W-:Y:S02]  /*4b70*/  WARPGROUP.DEPBAR.LE gsb0, 0x0 ;  /* 0x00008000000079c5 */ /* 0x000fe40000010000 */
[----:B0-----:R-:W-:Y:S05]  /*4b80*/  @!P1 BRA `(.L_x_22) ;  /* 0x0000004000d09947 */ /* 0x001fea0003800000 */
[----:B------:R-:W-:Y:S01]  /*4b90*/  UIADD3 UR7, UR39, 0x1, URZ ;  /* 0x0000000127077890 */ /* 0x000fe2000fffe03f */
[----:B-----5:R-:W-:Y:S01]  /*4ba0*/  R2UR UR6, R3 ;  /* 0x00000000030672ca */ /* 0x020fe200000e0000 */
[----:B------:R-:W-:Y:S02]  /*4bb0*/  UMOV UR12, UR39 ;  /* 0x00000027000c7c82 */ /* 0x000fe40008000000 */
[----:B------:R-:W-:-:S04]  /*4bc0*/  UISETP.NE.AND UP0, UPT, UR7, 0x3, UPT ;  /* 0x000000030700788c */ /* 0x000fc8000bf05270 */
[----:B------:R-:W-:Y:S02]  /*4bd0*/  USEL UR8, URZ, 0x1, UP0 ;  /* 0x000000013f087887 */ /* 0x000fe40008000000 */
[----:B------:R-:W-:Y:S02]  /*4be0*/  USEL UR7, UR7, URZ, UP0 ;  /* 0x0000003f07077287 */ /* 0x000fe40008000000 */
[----:B------:R-:W-:-:S06]  /*4bf0*/  ULOP3.LUT UR8, UR38, UR8, URZ, 0x3c, !UPT ;  /* 0x0000000826087292 */ /* 0x000fcc000f8e3c3f */
[----:B------:R-:W-:-:S07]  /*4c00*/  MOV R3, UR8 ;  /* 0x0000000800037c02 */ /* 0x000fce0008000f00 */
.L_x_29:
[----:B------:R-:W-:Y:S05]  /*4c10*/  @!P0 BRA `(.L_x_23) ;  /* 0x0000000000048947 */ /* 0x000fea0003800000 */
[----:B------:R-:W-:Y:S01]  /*4c20*/  BPT.TRAP 0x1 ;  /* 0x000000040000795c */ /* 0x000fe20000300000 */
.L_x_23:
[----:B------:R-:W0:Y:S01]  /*4c30*/  S2UR UR9, SR_CgaCtaId ;  /* 0x00000000000979c3 */ /* 0x000e220000008800 */
[----:B------:R-:W-:Y:S01]  /*4c40*/  UMOV UR8, 0x400 ;  /* 0x0000040000087882 */ /* 0x000fe20000000000 */
[----:B------:R-:W-:Y:S01]  /*4c50*/  IMAD.U32 R4, RZ, RZ, UR7 ;  /* 0x00000007ff047e24 */ /* 0x000fe2000f8e00ff */
[----:B------:R-:W-:Y:S01]  /*4c60*/  SHF.L.U32 R5, R3, 0x1f, RZ ;  /* 0x0000001f03057819 */ /* 0x000fe200000006ff */
[----:B0-----:R-:W-:-:S06]  /*4c70*/  ULEA UR8, UR9, UR8, 0x18 ;  /* 0x0000000809087291 */ /* 0x001fcc000f8ec03f */
[----:B------:R-:W-:-:S05]  /*4c80*/  IMAD.U32 R0, RZ, RZ, UR8 ;  /* 0x00000008ff007e24 */ /* 0x000fca000f8e00ff */
[----:B------:R-:W-:-:S04]  /*4c90*/  LEA R4, R4, R0, 0x3 ;  /* 0x0000000004047211 */ /* 0x000fc800078e18ff */
[----:B------:R0:W1:Y:S01]  /*4ca0*/  SYNCS.PHASECHK.TRANS64.TRYWAIT P1, [R4+URZ], R5 ;  /* 0x00000005040075a7 */ /* 0x000062000802017f */
[----:B------:R-:W-:Y:S05]  /*4cb0*/  @!P0 BRA `(.L_x_24) ;  /* 0x0000000000048947 */ /* 0x000fea0003800000 */
[----:B------:R-:W-:Y:S01]  /*4cc0*/  BPT.TRAP 0x1 ;  /* 0x000000040000795c */ /* 0x000fe20000300000 */
.L_x_24:
[----:B-1----:R-:W-:Y:S05]  /*4cd0*/  @P1 BRA `(.L_x_25) ;  /* 0x0000000000081947 */ /* 0x002fea0003800000 */
[----:B------:R-:W1:Y:S02]  /*4ce0*/  SYNCS.PHASECHK.TRANS64.TRYWAIT P1, [R4+URZ], R5 ;  /* 0x00000005040075a7 */ /* 0x000e64000802017f */
[----:B-1----:R-:W-:Y:S05]  /*4cf0*/  @!P1 BRA `(.L_x_26) ;  /* 0x0000017400249947 */ /* 0x002fea0003800000 */
.L_x_25:
        /* <DEDUP_REMOVED lines=64> */
[----:B--2---:R-:W2:Y:S04]  /*5100*/  LDL.LU.64 R24, [R1] ;  /* 0x0000000001187983 */ /* 0x004ea80000300a00 */
        /* <DEDUP_REMOVED lines=63> */
[----:B------:R-:W-:-:S02]  /*5500*/  ULEA UR13, UR7, UR4, 0xb ;  /* 0x00000004070d7291 */ /* 0x000fc4000f8e583f */
[----:B------:R-:W-:Y:S01]  /*5510*/  ULEA UR14, UR7, UR5, 0xb ;  /* 0x00000005070e7291 */ /* 0x000fe2000f8e583f */
[----:B------:R-:W-:Y:S01]  /*5520*/  STL [R1+0x2cc], R17 ;  /* 0x0002cc1101007387 */ /* 0x000fe20000100800 */
[----:B------:R-:W-:Y:S01]  /*5530*/  UMOV UR9, 0x40000040 ;  /* 0x4000004000097882 */ /* 0x000fe20000000000 */
[----:B------:R-:W-:Y:S02]  /*5540*/  UMOV UR11, 0x40000040 ;  /* 0x40000040000b7882 */ /* 0x000fe40000000000 */
[----:B------:R-:W-:Y:S01]  /*5550*/  UMOV UR8, UR13 ;  /* 0x0000000d00087c82 */ /* 0x000fe20008000000 */
[----:B------:R-:W-:Y:S01]  /*5560*/  STL [R1+0x2c8], R16 ;  /* 0x0002c81001007387 */ /* 0x000fe20000100800 */
[----:B------:R-:W-:-:S03]  /*5570*/  UMOV UR10, UR14 ;  /* 0x0000000e000a7c82 */ /* 0x000fc60008000000 */
[----:B------:R-:W-:Y:S04]  /*5580*/  STL [R1+0x2c4], R3 ;  /* 0x0002c40301007387 */ /* 0x000fe80000100800 */
[----:B------:R3:W-:Y:S04]  /*5590*/  STL [R1+0x2c0], R2 ;  /* 0x0002c00201007387 */ /* 0x0007e80000100800 */
[----:B------:R4:W-:Y:S01]  /*55a0*/  STL [R1+0x2bc], R0 ;  /* 0x0002bc0001007387 */ /* 0x0009e20000100800 */
[----:B--2---:R-:W-:-:S06]  /*55b0*/  WARPGROUP.ARRIVE ;  /* 0x00000000000079c5 */ /* 0x004fcc0000000000 */
[----:B------:R-:W-:Y:S03]  /*55c0*/  HGMMA.64x256x16.F32 R24, gdesc[UR8], R24, gsb0 ;  /* 0x03e00000081879f0 */ /* 0x000fe60008000818 */
[----:B------:R-:W-:Y:S02]  /*55d0*/  WARPGROUP.DEPBAR.LE gsb0, 0x0 ;  /* 0x00008000000079c5 */ /* 0x000fe40000010000 */
[----:B------:R-:W-:Y:S01]  /*55e0*/  STL.64 [R1], R24 ;  /* 0x0000001801007387 */ /* 0x000fe20000100a00 */
[----:B---3--:R-:W-:Y:S01]  /*55f0*/  MOV R2, R150 ;  /* 0x0000009600027202 */ /* 0x008fe20000000f00 */
[----:B----4-:R-:W-:Y:S01]  /*5600*/  IMAD.MOV.U32 R0, RZ, RZ, R151 ;  /* 0x000000ffff007224 */ /* 0x010fe200078e0097 */
[----:B01----:R-:W-:Y:S01]  /*5610*/  MOV R5, R147 ;  /* 0x0000009300057202 */ /* 0x003fe20000000f00 */
        /* <DEDUP_REMOVED lines=40> */
[----:B------:R-:W2:Y:S01]  /*58a0*/  LDL.LU.64 R150, [R1+0x780] ;  /* 0x0007800001967983 */ /* 0x000ea20000300a00 */
        /* <DEDUP_REMOVED lines=92> */
[----:B------:R-:W-:-:S02]  /*5e70*/  IMAD.MOV.U32 R231, RZ, RZ, R50 ;  /* 0x000000ffffe77224 */ /* 0x000fc400078e0032 */
[----:B------:R-:W-:Y:S01]  /*5e80*/  IMAD.MOV.U32 R232, RZ, RZ, R49 ;  /* 0x000000ffffe87224 */ /* 0x000fe200078e0031 */
[----:B------:R-:W2:Y:S01]  /*5e90*/  LDL.LU.64 R102, [R1+0x6c0] ;  /* 0x0006c00001667983 */ /* 0x000ea20000300a00 */
[----:B------:R-:W-:Y:S02]  /*5ea0*/  IMAD.MOV.U32 R235, RZ, RZ, R46 ;  /* 0x000000ffffeb7224 */ /* 0x000fe400078e002e */
[----:B------:R-:W-:Y:S01]  /*5eb0*/  IMAD.MOV.U32 R234, RZ, RZ, R47 ;  /* 0x000000ffffea7224 */ /* 0x000fe200078e002f */
        /* <DEDUP_REMOVED lines=28> */
[----:B0-----:R-:W2:Y:S04]  /*6080*/  LDL.LU.64 R44, [R1+0x5d8] ;  /* 0x0005d800012c7983 */ /* 0x001ea80000300a00 */
        /* <DEDUP_REMOVED lines=11> */
[----:B------:R-:W-:-:S02]  /*6140*/  UMOV UR9, 0x40000040 ;  /* 0x4000004000097882 */ /* 0x000fc40000000000 */
[----:B------:R-:W-:Y:S01]  /*6150*/  STL [R1+0x580], R152 ;  /* 0x0005809801007387 */ /* 0x000fe20000100800 */
[----:B--2---:R-:W-:-:S06]  /*6160*/  WARPGROUP.ARRIVE ;  /* 0x00000000000079c5 */ /* 0x004fcc0000000000 */
        /* <DEDUP_REMOVED lines=91> */
[----:B------:R-:W-:Y:S01]  /*6720*/  IMAD.MOV.U32 R235, RZ, RZ, R0 ;  /* 0x000000ffffeb7224 */ /* 0x000fe200078e0000 */
[----:B------:R-:W-:Y:S02]  /*6730*/  UIADD3 UR8, UR13, 0x2, URZ ;  /* 0x000000020d087890 */ /* 0x000fe4000fffe03f */
[----:B------:R-:W-:Y:S01]  /*6740*/  UIADD3 UR10, UR14, 0x2, URZ ;  /* 0x000000020e0a7890 */ /* 0x000fe2000fffe03f */
[----:B------:R-:W-:Y:S01]  /*6750*/  UMOV UR9, 0x40000040 ;  /* 0x4000004000097882 */ /* 0x000fe20000000000 */
[----:B------:R-:W-:Y:S01]  /*6760*/  UMOV UR11, 0x40000040 ;  /* 0x40000040000b7882 */ /* 0x000fe20000000000 */
        /* <DEDUP_REMOVED lines=236> */
[----:B------:R-:W-:Y:S01]  /*7630*/  STL.64 [R1+0x30], R36 ;  /* 0x0000302401007387 */ /* 0x000fe20000100a00 */
[----:B------:R-:W-:-:S03]  /*7640*/  IMAD.MOV.U32 R5, RZ, RZ, R150 ;  /* 0x000000ffff057224 */ /* 0x000fc600078e0096 */
[----:B------:R-:W-:Y:S01]  /*7650*/  STL.64 [R1+0x38], R38 ;  /* 0x0000382601007387 */ /* 0x000fe20000100a00 */
[----:B------:R-:W-:-:S03]  /*7660*/  MOV R4, R151 ;  /* 0x0000009700047202 */ /* 0x000fc60000000f00 */
[----:B------:R-:W-:Y:S01]  /*7670*/  STL.64 [R1+0x40], R40 ;  /* 0x0000402801007387 */ /* 0x000fe20000100a00 */
[----:B------:R-:W-:Y:S01]  /*7680*/  MOV R7, R148 ;  /* 0x0000009400077202 */ /* 0x000fe20000000f00 */
[----:B------:R-:W-:Y:S02]  /*7690*/  IMAD.MOV.U32 R6, RZ, RZ, R149 ;  /* 0x000000ffff067224 */ /* 0x000fe400078e0095 */
[----:B------:R-:W-:Y:S01]  /*76a0*/  STL.64 [R1+0x48], R42 ;  /* 0x0000482a01007387 */ /* 0x000fe20000100a00 */
[----:B------:R-:W-:-:S03]  /*76b0*/  IMAD.MOV.U32 R9, RZ, RZ, R146 ;  /* 0x000000ffff097224 */ /* 0x000fc600078e0092 */
[----:B------:R0:W-:Y:S01]  /*76c0*/  STL.64 [R1+0x50], R44 ;  /* 0x0000502c01007387 */ /* 0x0001e20000100a00 */
[----:B------:R-:W-:Y:S01]  /*76d0*/  IMAD.MOV.U32 R8, RZ, RZ, R147 ;  /* 0x000000ffff087224 */ /* 0x000fe200078e0093 */
[----:B------:R-:W-:Y:S02]  /*76e0*/  MOV R10, R145 ;  /* 0x00000091000a7202 */ /* 0x000fe40000000f00 */
[----:B------:R-:W3:Y:S01]  /*76f0*/  LDL.LU.64 R150, [R1+0x4c8] ;  /* 0x0004c80001967983 */ /* 0x000ee20000300a00 */
[----:B------:R-:W-:Y:S01]  /*7700*/  IMAD.MOV.U32 R11, RZ, RZ, R144 ;  /* 0x000000ffff0b7224 */ /* 0x000fe200078e0090 */
[----:B------:R-:W-:Y:S02]  /*7710*/  MOV R13, R142 ;  /* 0x0000008e000d7202 */ /* 0x000fe40000000f00 */
[----:B------:R-:W3:Y:S01]  /*7720*/  LDL.LU.64 R148, [R1+0x4c0] ;  /* 0x0004c00001947983 */ /* 0x000ee20000300a00 */
[----:B------:R-:W-:-:S03]  /*7730*/  IMAD.MOV.U32 R12, RZ, RZ, R143 ;  /* 0x000000ffff0c7224 */ /* 0x000fc600078e008f */
[----:B------:R-:W3:Y:S01]  /*7740*/  LDL.LU.64 R146, [R1+0x4b8] ;  /* 0x0004b80001927983 */ /* 0x000ee20000300a00 */
[----:B------:R-:W-:Y:S01]  /*7750*/  IMAD.MOV.U32 R15, RZ, RZ, R140 ;  /* 0x000000ffff0f7224 */ /* 0x000fe200078e008c */
[----:B------:R-:W-:Y:S01]  /*7760*/  MOV R18, R139 ;  /* 0x0000008b00127202 */ /* 0x000fe20000000f00 */
[----:B------:R-:W-:Y:S01]  /*7770*/  IMAD.MOV.U32 R14, RZ, RZ, R141 ;  /* 0x000000ffff0e7224 */ /* 0x000fe200078e008d */
        /* <DEDUP_REMOVED lines=350> */
[----:B------:R-:W-:Y:S01]  /*8d60*/  BPT.TRAP 0x1 ;  /* 0x000000040000795c */ /* 0x000fe20000300000 */
.L_x_27:
[----:B-----5:R-:W-:Y:S01]  /*8d70*/  ISETP.NE.AND P1, PT, R17, RZ, PT ;  /* 0x000000ff1100720c */ /* 0x020fe20003f25270 */
[----:B------:R-:W-:Y:S01]  /*8d80*/  UISETP.GT.U32.AND UP0, UPT, UR40, 0x1, UPT ;  /* 0x000000012800788c */ /* 0x000fe2000bf04070 */
[----:B------:R-:W-:-:S11]  /*8d90*/  MOV R4, UR12 ;  /* 0x0000000c00047c02 */ /* 0x000fd60008000f00 */
[----:B------:R-:W-:-:S04]  /*8da0*/  @P1 IMAD R4, R4, 0x8, R0 ;  /* 0x0000000804041824 */ /* 0x000fc800078e0200 */
[----:B------:R-:W-:-:S05]  /*8db0*/  @P1 VIADD R4, R4, 0x18 ;  /* 0x0000001804041836 */ /* 0x000fca0000000000 */
[----:B------:R-:W-:-:S04]  /*8dc0*/  @P1 PRMT R4, R152, 0x654, R4 ;  /* 0x0000065498041816 */ /* 0x000fc80000000004 */
[----:B------:R0:W-:Y:S01]  /*8dd0*/  @P1 SYNCS.ARRIVE.TRANS64.RED.A1T0 RZ, [R4+URZ], RZ ;  /* 0x000000ff04ff19a7 */ /* 0x0001e2000810043f */
[----:B------:R-:W-:-:S13]  /*8de0*/  PLOP3.LUT P1, PT, PT, PT, UP0, 0x80, 0x0 ;  /* 0x000000000000781c */ /* 0x000fda0003f2f008 */
[----:B0-----:R-:W-:Y:S05]  /*8df0*/  @P1 BRA `(.L_x_28) ;  /* 0x0000000000041947 */ /* 0x001fea0003800000 */
[----:B------:R-:W-:Y:S01]  /*8e00*/  BPT.TRAP 0x1 ;  /* 0x000000040000795c */ /* 0x000fe20000300000 */
.L_x_28:
[----:B------:R-:W-:Y:S02]  /*8e10*/  UISETP.GT.AND UP2, UPT, UR6, 0x1, UPT ;  /* 0x000000010600788c */ /* 0x000fe4000bf44270 */
[----:B------:R-:W-:Y:S02]  /*8e20*/  UIADD3 UR7, UR7, 0x1, URZ ;  /* 0x0000000107077890 */ /* 0x000fe4000fffe03f */
[----:B------:R-:W-:Y:S02]  /*8e30*/  UIADD3 UR12, UR12, 0x1, URZ ;  /* 0x000000010c0c7890 */ /* 0x000fe4000fffe03f */
[----:B------:R-:W-:Y:S01]  /*8e40*/  PLOP3.LUT P1, PT, PT, PT, UP2, 0x80, 0x0 ;  /* 0x000000000000781c */ /* 0x000fe20003f2f028 */
[----:B------:R-:W-:Y:S02]  /*8e50*/  UISETP.NE.AND UP0, UPT, UR7, 0x3, UPT ;  /* 0x000000030700788c */ /* 0x000fe4000bf05270 */
[----:B------:R-:W-:Y:S02]  /*8e60*/  UISETP.NE.AND UP1, UPT, UR12, 0x3, UPT ;  /* 0x000000030c00788c */ /* 0x000fe4000bf25270 */
[----:B------:R-:W-:-:S02]  /*8e70*/  USEL UR8, URZ, 0x1, UP0 ;  /* 0x000000013f087887 */ /* 0x000fc40008000000 */
[----:B------:R-:W-:Y:S02]  /*8e80*/  UIADD3 UR6, UR6, -0x1, URZ ;  /* 0xffffffff06067890 */ /* 0x000fe4000fffe03f */
[----:B------:R-:W-:Y:S02]  /*8e90*/  USEL UR7, UR7, URZ, UP0 ;  /* 0x0000003f07077287 */ /* 0x000fe40008000000 */
[----:B------:R-:W-:Y:S01]  /*8ea0*/  USEL UR12, UR12, URZ, UP1 ;  /* 0x0000003f0c0c7287 */ /* 0x000fe20008800000 */
[----:B------:R-:W-:Y:S01]  /*8eb0*/  LOP3.LUT R3, R3, UR8, RZ, 0x3c, !PT ;  /* 0x0000000803037c12 */ /* 0x000fe2000f8e3cff */
[----:B------:R-:W-:Y:S10]  /*8ec0*/  @P1 BRA `(.L_x_29) ;  /* 0xffffffbc00501947 */ /* 0x000ff4000383ffff */
.L_x_22:
[----:B-----5:R-:W0:Y:S02]  /*8ed0*/  LDC R3, c[0x0][0x28c] ;  /* 0x0000a300ff037b82 */ /* 0x020e240000000800 */
[----:B0-----:R-:W-:-:S13]  /*8ee0*/  ISETP.GE.AND P1, PT, R3, 0x1, PT ;  /* 0x000000010300780c */ /* 0x001fda0003f26270 */
[----:B------:R-:W-:Y:S05]  /*8ef0*/  @!P1 BRA `(.L_x_30) ;  /* 0x0000000000549947 */ /* 0x000fea0003800000 */
[----:B------:R-:W-:Y:S05]  /*8f00*/  @!P0 BRA `(.L_x_31) ;  /* 0x0000000000048947 */ /* 0x000fea0003800000 */
[----:B------:R-:W-:Y:S01]  /*8f10*/  BPT.TRAP 0x1 ;  /* 0x000000040000795c */ /* 0x000fe20000300000 */
.L_x_31:
[----:B------:R-:W-:Y:S01]  /*8f20*/  ISETP.NE.AND P0, PT, R17, RZ, PT ;  /* 0x000000ff1100720c */ /* 0x000fe20003f05270 */
[----:B------:R-:W-:-:S12]  /*8f30*/  BSSY B0, `(.L_x_32) ;  /* 0x000000d000007945 */ /* 0x000fd80003800000 */
[----:B------:R-:W-:Y:S05]  /*8f40*/  @!P0 BRA `(.L_x_33) ;  /* 0x00000000002c8947 */ /* 0x000fea0003800000 */
[----:B------:R-:W-:-:S04]  /*8f50*/  UISETP.LT.AND UP0, UPT, UR44, 0x1, UPT ;  /* 0x000000012c00788c */ /* 0x000fc8000bf01270 */
[----:B------:R-:W-:-:S04]  /*8f60*/  USEL UR6, UR44, 0x1, UP0 ;  /* 0x000000012c067887 */ /* 0x000fc80008000000 */
[----:B------:R-:W-:-:S04]  /*8f70*/  UIADD3 UR6, UR39, UR44, -UR6 ;  /* 0x0000002c27067290 */ /* 0x000fc8000fffe806 */
[----:B------:R-:W-:-:S04]  /*8f80*/  UIMAD.WIDE.U32 UR4, UR6, -0x55555555, URZ ;  /* 0xaaaaaaab060478a5 */ /* 0x000fc8000f8e003f */
[----:B------:R-:W-:-:S04]  /*8f90*/  USHF.R.U32.HI UR4, URZ, 0x1, UR5 ;  /* 0x000000013f047899 */ /* 0x000fc80008011605 */
[----:B------:R-:W-:-:S06]  /*8fa0*/  UIMAD UR6, UR4, -0x3, UR6 ;  /* 0xfffffffd040678a4 */ /* 0x000fcc000f8e0206 */
[----:B------:R-:W-:-:S05]  /*8fb0*/  MOV R3, UR6 ;  /* 0x0000000600037c02 */ /* 0x000fca0008000f00 */
[----:B------:R-:W-:-:S04]  /*8fc0*/  IMAD R0, R3, 0x8, R0 ;  /* 0x0000000803007824 */ /* 0x000fc800078e0200 */
[----:B------:R-:W-:-:S05]  /*8fd0*/  VIADD R0, R0, 0x18 ;  /* 0x0000001800007836 */ /* 0x000fca0000000000 */
[----:B------:R-:W-:-:S04]  /*8fe0*/  PRMT R0, R152, 0x654, R0 ;  /* 0x0000065498007816 */ /* 0x000fc80000000000 */
[----:B------:R0:W-:Y:S03]  /*8ff0*/  SYNCS.ARRIVE.TRANS64.RED.A1T0 RZ, [R0+URZ], RZ ;  /* 0x000000ff00ff79a7 */ /* 0x0001e6000810043f */
.L_x_33:
[----:B------:R-:W-:Y:S05]  /*9000*/  BSYNC B0 ;  /* 0x0000000000007941 */ /* 0x000fea0003800000 */
.L_x_32:
[----:B------:R-:W-:-:S06]  /*9010*/  UISETP.GT.U32.AND UP0, UPT, UR40, 0x1, UPT ;  /* 0x000000012800788c */ /* 0x000fcc000bf04070 */
[----:B------:R-:W-:-:S13]  /*9020*/  PLOP3.LUT P0, PT, PT, PT, UP0, 0x80, 0x0 ;  /* 0x000000000000781c */ /* 0x000fda0003f0f008 */
[----:B------:R-:W-:Y:S05]  /*9030*/  @P0 BRA `(.L_x_30) ;  /* 0x0000000000040947 */ /* 0x000fea0003800000 */
[----:B------:R-:W-:Y:S01]  /*9040*/  BPT.TRAP 0x1 ;  /* 0x000000040000795c */ /* 0x000fe20000300000 */
.L_x_30:
[----:B------:R-:W1:Y:S01]  /*9050*/  S2R R8, SR_TID.X ;  /* 0x0000000000087919 */ /* 0x000e620000002100 */
[----:B------:R-:W-:Y:S01]  /*9060*/  IMAD.MOV.U32 R19, RZ, RZ, 0x6540 ;  /* 0x00006540ff137424 */ /* 0x000fe200078e00ff */
[----:B------:R-:W-:Y:S02]  /*9070*/  UIMAD.WIDE UR6, UR41, 0x100, URZ ;  /* 0x00000100290678a5 */ /* 0x000fe4000f8e023f */
[----:B------:R-:W-:Y:S01]  /*9080*/  USHF.R.S32.HI UR10, URZ, 0x1f, UR43 ;  /* 0x0000001f3f0a7899 */ /* 0x000fe2000801142b */
[----:B------:R-:W-:Y:S01]  /*9090*/  ULDC.64 UR8, c[0x0][0x5d0] ;  /* 0x0001740000087ab9 */ /* 0x000fe20000000a00 */
[----:B------:R-:W-:Y:S02]  /*90a0*/  USHF.L.U32 UR41, UR41, 0x8, URZ ;  /* 0x0000000829297899 */ /* 0x000fe4000800063f */
[----:B------:R-:W-:Y:S02]  /*90b0*/  UIMAD UR4, UR10, UR8, URZ ;  /* 0x000000080a0472a4 */ /* 0x000fe4000f8e023f */
[----:B------:R-:W-:-:S02]  /*90c0*/  UIADD3 UR39, UR44, UR39, URZ ;  /* 0x000000272c277290 */ /* 0x000fc4000fffe03f */
[----:B------:R-:W-:Y:S02]  /*90d0*/  UIMAD UR4, UR43, UR9, UR4 ;  /* 0x000000092b0472a4 */ /* 0x000fe4000f8e0204 */
[----:B------:R-:W-:Y:S02]  /*90e0*/  UISETP.GT.U32.AND UP1, UPT, UR39, 0x2, UPT ;  /* 0x000000022700788c */ /* 0x000fe4000bf24070 */
[----:B------:R-:W-:Y:S02]  /*90f0*/  UISETP.GE.U32.AND UP2, UPT, UR44, 0x3, UPT ;  /* 0x000000032c00788c */ /* 0x000fe4000bf46070 */
[----:B------:R-:W-:Y:S01]  /*9100*/  UISETP.LT.U32.AND UP1, UPT, UR44, 0x3, UP1 ;  /* 0x000000032c00788c */ /* 0x000fe20008f21070 */
[--C-:B-1----:R-:W-:Y:S01]  /*9110*/  SHF.R.U32.HI R4, RZ, 0x7, R8.reuse ;  /* 0x00000007ff047819 */ /* 0x102fe20000011608 */
[----:B------:R-:W-:Y:S01]  /*9120*/  IMAD.SHL.U32 R18, R8, 0x2, RZ ;  /* 0x0000000208127824 */ /* 0x000fe200078e00ff */
[----:B------:R-:W-:Y:S02]  /*9130*/  SHF.R.U32.HI R5, RZ, 0x2, R8 ;  /* 0x00000002ff057819 */ /* 0x000fe40000011608 */
[----:B------:R-:W-:-:S02]  /*9140*/  LOP3.LUT R4, R4, 0x1, RZ, 0xc0, !PT ;  /* 0x0000000104047812 */ /* 0x000fc400078ec0ff */
[----:B------:R-:W-:Y:S02]  /*9150*/  LOP3.LUT R6, R8, 0x60, RZ, 0xc0, !PT ;  /* 0x0000006008067812 */ /* 0x000fe400078ec0ff */
[----:B------:R-:W-:Y:S02]  /*9160*/  LOP3.LUT R5, R5, 0x7, RZ, 0xc0, !PT ;  /* 0x0000000705057812 */ /* 0x000fe400078ec0ff */
[----:B------:R-:W-:Y:S02]  /*9170*/  SHF.L.U32 R3, R4, 0x6, RZ ;  /* 0x0000000604037819 */ /* 0x000fe400000006ff */
[----:B------:R-:W-:Y:S02]  /*9180*/  LOP3.LUT R18, R18, 0x6, RZ, 0xc0, !PT ;  /* 0x0000000612127812 */ /* 0x000fe400078ec0ff */
[----:B------:R-:W-:Y:S02]  /*9190*/  SHF.R.U32.HI R6, RZ, 0x1, R6 ;  /* 0x00000001ff067819 */ /* 0x000fe40000011606 */
[----:B------:R-:W-:-:S02]  /*91a0*/  LOP3.LUT R3, R3, 0x40, R5, 0xe2, !PT ;  /* 0x0000004003037812 */ /* 0x000fc400078ee205 */
[----:B------:R-:W-:Y:S01]  /*91b0*/  PRMT R18, R18, R19, UR42 ;  /* 0x0000002a12127e16 */ /* 0x000fe20008000013 */
[----:B------:R-:W-:Y:S01]  /*91c0*/  USHF.L.U32 UR42, UR42, 0x8, URZ ;  /* 0x000000082a2a7899 */ /* 0x000fe2000800063f */
[----:B0-----:R-:W-:Y:S02]  /*91d0*/  IADD3 R0, RZ, -R6, -R5 ;  /* 0x80000006ff007210 */ /* 0x001fe40007ffe805 */
[----:B------:R-:W-:Y:S02]  /*91e0*/  LOP3.LUT R3, R3, UR6, R6, 0xfe, !PT ;  /* 0x0000000603037c12 */ /* 0x000fe4000f8efe06 */
[----:B------:R-:W-:Y:S01]  /*91f0*/  SHF.R.S32.HI R19, RZ, 0x1f, R18 ;  /* 0x0000001fff137819 */ /* 0x000fe20000011412 */
[----:B------:R-:W-:Y:S01]  /*9200*/  IMAD R0, R4, -0x40, R0 ;  /* 0xffffffc004007824 */ /* 0x000fe200078e0200 */
[----:B------:R-:W-:Y:S01]  /*9210*/  MOV R6, UR8 ;  /* 0x0000000800067c02 */ /* 0x000fe20008000f00 */
[----:B------:R-:W-:Y:S01]  /*9220*/  ULDC UR8, c[0x0][0x284] ;  /* 0x0000a10000087ab9 */ /* 0x000fe20000000800 */
[----:B------:R-:W-:Y:S01]  /*9230*/  MOV R5, 0xfffffffe ;  /* 0xfffffffe00057802 */ /* 0x000fe20000000f00 */
[----:B------:R-:W-:-:S02]  /*9240*/  IMAD.U32 R153, RZ, RZ, UR8 ;  /* 0x00000008ff997e24 */ /* 0x000fc4000f8e00ff */
[----:B------:R-:W-:-:S03]  /*9250*/  IMAD.WIDE.U32 R6, R6, UR43, R18 ;  /* 0x0000002b06067c25 */ /* 0x000fc6000f8e0012 */
[----:B------:R-:W-:Y:S01]  /*9260*/  IADD3 R153, R153, -UR41, R0 ;  /* 0x8000002999997c10 */ /* 0x000fe2000fffe000 */
[----:B------:R-:W-:Y:S01]  /*9270*/  VIADD R7, R7, UR4 ;  /* 0x0000000407077c36 */ /* 0x000fe20008000000 */
[----:B------:R-:W-:Y:S01]  /*9280*/  ULDC UR4, c[0x0][0x288] ;  /* 0x0000a20000047ab9 */ /* 0x000fe20000000800 */
[----:B------:R-:W-:Y:S01]  /*9290*/  LOP3.LUT R0, R8, 0x3, RZ, 0xc0, !PT ;  /* 0x0000000308007812 */ /* 0x000fe200078ec0ff */
[----:B------:R-:W-:-:S04]  /*92a0*/  UISETP.GE.AND UP0, UPT, UR42, UR4, UPT ;  /* 0x000000042a00728c */ /* 0x000fc8000bf06270 */
[----:B------:R-:W-:Y:S01]  /*92b0*/  UISETP.GE.OR UP0, UPT, UR41, UR8, UP0 ;  /* 0x000000082900728c */ /* 0x000fe20008706670 */
[----:B------:R-:W-:Y:S01]  /*92c0*/  IMAD R0, R0, R5, UR4 ;  /* 0x0000000400007e24 */ /* 0x000fe2000f8e0205 */
[----:B------:R-:W-:Y:S02]  /*92d0*/  UIMAD.WIDE.U32 UR4, UR39, -0x55555555, URZ ;  /* 0xaaaaaaab270478a5 */ /* 0x000fe4000f8e003f */
[----:B------:R-:W-:Y:S01]  /*92e0*/  USEL UR8, URZ, 0x1, !UP1 ;  /* 0x000000013f087887 */ /* 0x000fe2000c800000 */
[----:B------:R-:W-:Y:S01]  /*92f0*/  VIADD R0, R0, -UR42 ;  /* 0x8000002a00007c36 */ /* 0x000fe20008000000 */
[----:B------:R-:W-:Y:S01]  /*9300*/  PLOP3.LUT P0, PT, PT, PT, UP0, 0x80, 0x0 ;  /* 0x000000000000781c */ /* 0x000fe20003f0f008 */
[----:B------:R-:W-:Y:S02]  /*9310*/  USHF.R.U32.HI UR4, URZ, 0x1, UR5 ;  /* 0x000000013f047899 */ /* 0x000fe40008011605 */
[----:B------:R-:W-:Y:S02]  /*9320*/  ULOP3.LUT UR38, UR38, UR8, URZ, 0x3c, !UPT ;  /* 0x0000000826267292 */ /* 0x000fe4000f8e3c3f */
[----:B------:R-:W-:-:S02]  /*9330*/  UIMAD UR39, UR4, -0x3, UR39 ;  /* 0xfffffffd042778a4 */ /* 0x000fc4000f8e0227 */
[----:B------:R-:W-:Y:S01]  /*9340*/  @UP2 ULOP3.LUT UR38, UR38, 0x1, UR4, 0x78, !UPT ;  /* 0x0000000126262892 */ /* 0x000fe2000f8e7804 */
[----:B------:R-:W-:-:S05]  /*9350*/  UMOV UR41, 0xffffffff ;  /* 0xffffffff00297882 */ /* 0x000fca0000000000 */
[----:B------:R-:W-:Y:S06]  /*9360*/  @P0 BRA `(.L_x_34) ;  /* 0x0000010c00e80947 */ /* 0x000fec0003800000 */
[----:B------:R-:W-:Y:S01]  /*9370*/  FSETP.NEU.AND P0, PT, R16, RZ, PT ;  /* 0x000000ff1000720b */ /* 0x000fe20003f0d000 */
[----:B------:R-:W-:Y:S01]  /*9380*/  ULDC.64 UR8, c[0x0][0x5c8] ;  /* 0x0001720000087ab9 */ /* 0x000fe20000000a00 */
[----:B------:R-:W-:Y:S01]  /*9390*/  ISETP.GT.AND P3, PT, R153, RZ, PT ;  /* 0x000000ff9900720c */ /* 0x000fe20003f64270 */
[----:B------:R-:W-:Y:S01]  /*93a0*/  UIMAD UR4, UR7, UR8, URZ ;  /* 0x00000008070472a4 */ /* 0x000fe2000f8e023f */
[----:B------:R-:W-:Y:S01]  /*93b0*/  IMAD.U32 R10, RZ, RZ, UR9 ;  /* 0x00000009ff0a7e24 */ /* 0x000fe2000f8e00ff */
[----:B------:R-:W-:Y:S01]  /*93c0*/  BSSY B0, `(.L_x_34) ;  /* 0x00010f4000007945 */ /* 0x000fe20003800000 */
[----:B------:R-:W-:Y:S01]  /*93d0*/  IMAD.WIDE.U32 R6, R3, UR8, R6 ;  /* 0x0000000803067c25 */ /* 0x000fe2000f8e0006 */
[----:B------:R-:W-:-:S03]  /*93e0*/  ISETP.GT.AND P1, PT, R0, RZ, P3 ;  /* 0x000000ff0000720c */ /* 0x000fc60001f24270 */
[----:B------:R-:W-:-:S05]  /*93f0*/  IMAD R10, R3, R10, UR4 ;  /* 0x00000004030a7e24 */ /* 0x000fca000f8e020a */
[----:B------:R-:W-:Y:S01]  /*9400*/  IADD3 R10, R7, R10, RZ ;  /* 0x0000000a070a7210 */ /* 0x000fe20007ffe0ff */
[----:B------:R-:W-:Y:S06]  /*9410*/  @!P0 BRA `(.L_x_35) ;  /* 0x000000b800108947 */ /* 0x000fec0003800000 */
[----:B------:R-:W0:Y:S01]  /*9420*/  LDC.64 R22, c[0x0][0x5b8] ;  /* 0x00016e00ff167b82 */ /* 0x000e220000000a00 */
[----:B------:R-:W2:Y:S01]  /*9430*/  LDL.LU R11, [R1] ;  /* 0x00000000010b7983 */ /* 0x000ea20000300800 */
[----:B------:R-:W-:-:S06]  /*9440*/  ULDC.64 UR4, c[0x0][0x5c0] ;  /* 0x0001700000047ab9 */ /* 0x000fcc0000000a00 */
[----:B------:R-:W1:Y:S08]  /*9450*/  LDC.64 R14, c[0x0][0x5b0] ;  /* 0x00016c00ff0e7b82 */ /* 0x000e700000000a00 */
[----:B------:R-:W3:Y:S01]  /*9460*/  LDC.64 R12, c[0x0][0x5a8] ;  /* 0x00016a00ff0c7b82 */ /* 0x000ee20000000a00 */
[C---:B0-----:R-:W-:Y:S02]  /*9470*/  IMAD R159, R22.reuse, UR10, RZ ;  /* 0x0000000a169f7c24 */ /* 0x041fe4000f8e02ff */
[----:B------:R-:W-:-:S04]  /*9480*/  IMAD.WIDE.U32 R154, R22, UR43, R18 ;  /* 0x0000002b169a7c25 */ /* 0x000fc8000f8e0012 */
[----:B------:R-:W-:Y:S02]  /*9490*/  IMAD R159, R23, UR43, R159 ;  /* 0x0000002b179f7c24 */ /* 0x000fe4000f8e029f */
[----:B-1----:R-:W-:Y:S02]  /*94a0*/  IMAD R158, R14, UR7, RZ ;  /* 0x000000070e9e7c24 */ /* 0x002fe4000f8e02ff */
[----:B------:R-:W-:Y:S02]  /*94b0*/  IMAD.IADD R21, R155, 0x1, R159 ;  /* 0x000000019b157824 */ /* 0x000fe400078e029f */
[----:B------:R-:W-:Y:S02]  /*94c0*/  IMAD.MOV.U32 R20, RZ, RZ, R154 ;  /* 0x000000ffff147224 */ /* 0x000fe400078e009a */
[C---:B------:R-:W-:Y:S02]  /*94d0*/  IMAD R158, R3.reuse, R15, R158 ;  /* 0x0000000f039e7224 */ /* 0x040fe400078e029e */
[----:B------:R-:W-:-:S05]  /*94e0*/  IMAD.WIDE.U32 R4, R3, R14, R20 ;  /* 0x0000000e03047225 */ /* 0x000fca00078e0014 */
[----:B------:R-:W-:Y:S02]  /*94f0*/  IADD3 R5, R5, R158, RZ ;  /* 0x0000009e05057210 */ /* 0x000fe40007ffe0ff */
[----:B---3--:R-:W-:-:S04]  /*9500*/  LEA R8, P0, R4, R12, 0x1 ;  /* 0x0000000c04087211 */ /* 0x008fc800078008ff */
[----:B------:R-:W-:-:S05]  /*9510*/  LEA.HI.X R9, R4, R13, R5, 0x1, P0 ;  /* 0x0000000d04097211 */ /* 0x000fca00000f0c05 */
[----:B------:R-:W3:Y:S01]  /*9520*/  @P1 LDG.E.LTC128B.U16 R23, desc[UR36][R8.64] ;  /* 0x0000002408171981 */ /* 0x000ee2000c1e1520 */
[----:B------:R-:W-:Y:S01]  /*9530*/  BSSY B1, `(.L_x_36) ;  /* 0x0000011000017945 */ /* 0x000fe20003800000 */
[----:B---3--:R-:W-:-:S05]  /*9540*/  HADD2.F32 R4, -RZ, R23.H0_H0 ;  /* 0x20000017ff047230 */ /* 0x008fca0000004100 */
[----:B------:R-:W-:-:S04]  /*9550*/  FMUL R4, R4, R16 ;  /* 0x0000001004047220 */ /* 0x000fc80000400000 */
[----:B--2---:R-:W-:Y:S01]  /*9560*/  FFMA R7, R11, R2, R4 ;  /* 0x000000020b077223 */ /* 0x004fe20000000004 */
[----:B------:R-:W-:-:S04]  /*9570*/  LEA R4, P0, R6, UR4, 0x1 ;  /* 0x0000000406047c11 */ /* 0x000fc8000f8008ff */
[----:B------:R-:W-:Y:S02]  /*9580*/  LEA.HI.X R5, R6, UR5, R10, 0x1, P0 ;  /* 0x0000000506057c11 */ /* 0x000fe400080f0c0a */
[----:B------:R-:W-:-:S05]  /*9590*/  F2FP.F16.F32.PACK_AB R6, RZ, R7 ;  /* 0x00000007ff06723e */ /* 0x000fca00000000ff */
[----:B------:R0:W-:Y:S02]  /*95a0*/  @P1 STG.E.U16 desc[UR36][R4.64], R6 ;  /* 0x0000000604001986 */ /* 0x0001e4000c101524 */
[----:B0-----:R-:W-:-:S04]  /*95b0*/  IMAD.WIDE.U32 R6, R3, R14, R18 ;  /* 0x0000000e03067225 */ /* 0x001fc800078e0012 */
[----:B------:R-:W-:Y:S02]  /*95c0*/  IMAD.IADD R7, R158, 0x1, R7 ;  /* 0x000000019e077824 */ /* 0x000fe400078e0207 */
[----:B------:R-:W-:-:S04]  /*95d0*/  IMAD.WIDE.U32 R6, R22, UR43, R6 ;  /* 0x0000002b16067c25 */ /* 0x000fc8000f8e0006 */
[----:B------:R-:W-:Y:S01]  /*95e0*/  IMAD.IADD R7, R159, 0x1, R7 ;  /* 0x000000019f077824 */ /* 0x000fe200078e0207 */
[----:B------:R-:W-:-:S04]  /*95f0*/  LEA R10, P0, R6, R12, 0x1 ;  /* 0x0000000c060a7211 */ /* 0x000fc800078008ff */
[----:B------:R-:W-:Y:S02]  /*9600*/  LEA.HI.X R11, R6, R13, R7, 0x1, P0 ;  /* 0x0000000d060b7211 */ /* 0x000fe400000f0c07 */
[----:B------:R-:W-:-:S13]  /*9610*/  ISETP.GT.AND P0, PT, R0, 0x1, P3 ;  /* 0x000000010000780c */ /* 0x000fda0001f04270 */
[----:B------:R-:W-:Y:S05]  /*9620*/  @!P0 BRA `(.L_x_37) ;  /* 0x0000000000048947 */ /* 0x000fea0003800000 */
[----:B------:R0:W5:Y:S02]  /*9630*/  LDG.E.LTC128B.U16 R23, desc[UR36][R10.64+0x2] ;  /* 0x000002240a177981 */ /* 0x000164000c1e1520 */
.L_x_37:
[----:B------:R-:W-:Y:S05]  /*9640*/  BSYNC B1 ;  /* 0x0000000000017941 */ /* 0x000fea0003800000 */
.L_x_36:
[----:B------:R-:W2:Y:S01]  /*9650*/  LDL.LU R7, [R1+0x4] ;  /* 0x0000040001077983 */ /* 0x000ea20000300800 */
[----:B-----5:R-:W-:Y:S01]  /*9660*/  HADD2.F32 R6, -RZ, R23.H0_H0 ;  /* 0x20000017ff067230 */ /* 0x020fe20000004100 */
[C---:B------:R-:W-:Y:S02]  /*9670*/  SHF.L.U64.HI R157, R14.reuse, 0x3, R15 ;  /* 0x000000030e9d7819 */ /* 0x040fe4000001020f */
[----:B------:R-:W-:Y:S01]  /*9680*/  SHF.L.U32 R156, R14, 0x3, RZ ;  /* 0x000000030e9c7819 */ /* 0x000fe200000006ff */
[----:B------:R-:W3:Y:S01]  /*9690*/  LDL.LU R160, [R1+0x8] ;  /* 0x0000080001a07983 */ /* 0x000ee20000300800 */
[----:B------:R-:W-:-:S04]  /*96a0*/  FMUL R6, R6, R16 ;  /* 0x0000001006067220 */ /* 0x000fc80000400000 */
[----:B--2---:R-:W-:-:S05]  /*96b0*/  FFMA R6, R7, R2, R6 ;  /* 0x0000000207067223 */ /* 0x004fca0000000006 */
[----:B------:R-:W-:-:S05]  /*96c0*/  F2FP.F16.F32.PACK_AB R6, RZ, R6 ;  /* 0x00000006ff06723e */ /* 0x000fca00000000ff */
[----:B------:R1:W-:Y:S01]  /*96d0*/  @P0 STG.E.U16 desc[UR36][R4.64+0x2], R6 ;  /* 0x0000020604000986 */ /* 0x0003e2000c101524 */
[----:B------:R-:W-:-:S04]  /*96e0*/  ISETP.GT.AND P0, PT, R153, 0x8, PT ;  /* 0x000000089900780c */ /* 0x000fc80003f04270 */
[----:B------:R-:W-:Y:S01]  /*96f0*/  ISETP.GT.AND P1, PT, R0, RZ, P0 ;  /* 0x000000ff0000720c */ /* 0x000fe20000724270 */
[----:B-1----:R-:W-:-:S04]  /*9700*/  IMAD.WIDE.U32 R6, R3, R14, R156 ;  /* 0x0000000e03067225 */ /* 0x002fc800078e009c */
[----:B------:R-:W-:Y:S01]  /*9710*/  IMAD.IADD R158, R158, 0x1, R7 ;  /* 0x000000019e9e7824 */ /* 0x000fe200078e0207 */
[----:B------:R-:W-:-:S05]  /*9720*/  IADD3 R7, P2, R154, R6, RZ ;  /* 0x000000069a077210 */ /* 0x000fca0007f5e0ff */
[----:B------:R-:W-:Y:S01]  /*9730*/  IMAD.X R9, R158, 0x1, R21, P2 ;  /* 0x000000019e097824 */ /* 0x000fe200010e0615 */
[----:B------:R-:W-:-:S04]  /*9740*/  LEA R8, P2, R7, R12, 0x1 ;  /* 0x0000000c07087211 */ /* 0x000fc800078408ff */
[----:B------:R-:W-:-:S05]  /*9750*/  LEA.HI.X R9, R7, R13, R9, 0x1, P2 ;  /* 0x0000000d07097211 */ /* 0x000fca00010f0c09 */
[----:B------:R1:W2:Y:S01]  /*9760*/  @P1 LDG.E.LTC128B.U16 R23, desc[UR36][R8.64] ;  /* 0x0000002408171981 */ /* 0x0002a2000c1e1520 */
[----:B------:R-:W-:Y:S01]  /*9770*/  IADD3 R6, P2, R18, R6, RZ ;  /* 0x0000000612067210 */ /* 0x000fe20007f5e0ff */
[----:B------:R-:W-:Y:S01]  /*9780*/  BSSY B1, `(.L_x_38) ;  /* 0x0000016000017945 */ /* 0x000fe20003800000 */
[----:B------:R-:W-:Y:S02]  /*9790*/  ISETP.GT.AND P4, PT, R0, 0x1, P0 ;  /* 0x000000010000780c */ /* 0x000fe40000784270 */
[----:B------:R-:W-:Y:S01]  /*97a0*/  IADD3.X R7, R19, R158, RZ, P2, !PT ;  /* 0x0000009e13077210 */ /* 0x000fe200017fe4ff */
[----:B------:R-:W-:Y:S02]  /*97b0*/  IMAD.U32 R158, RZ, RZ, UR9 ;  /* 0x00000009ff9e7e24 */ /* 0x000fe4000f8e00ff */
[----:B------:R-:W-:-:S04]  /*97c0*/  IMAD.WIDE.U32 R6, R22, UR43, R6 ;  /* 0x0000002b16067c25 */ /* 0x000fc8000f8e0006 */
[----:B------:R-:W-:Y:S01]  /*97d0*/  IMAD.IADD R7, R159, 0x1, R7 ;  /* 0x000000019f077824 */ /* 0x000fe200078e0207 */
[----:B-1----:R-:W-:-:S04]  /*97e0*/  LEA R8, P2, R6, R12, 0x1 ;  /* 0x0000000c06087211 */ /* 0x002fc800078408ff */
[----:B------:R-:W-:Y:S01]  /*97f0*/  LEA.HI.X R9, R6, R13, R7, 0x1, P2 ;  /* 0x0000000d06097211 */ /* 0x000fe200010f0c07 */
[----:B--2---:R-:W-:-:S05]  /*9800*/  HADD2.F32 R6, -RZ, R23.H0_H0 ;  /* 0x20000017ff067230 */ /* 0x004fca0000004100 */
[----:B------:R-:W-:-:S04]  /*9810*/  FMUL R6, R6, R16 ;  /* 0x0000001006067220 */ /* 0x000fc80000400000 */
[----:B---3--:R-:W-:Y:S01]  /*9820*/  FFMA R7, R160, R2, R6 ;  /* 0x00000002a0077223 */ /* 0x008fe20000000006 */
[----:B------:R-:W-:Y:S01]  /*9830*/  IMAD.U32 R160, RZ, RZ, UR8 ;  /* 0x00000008ffa07e24 */ /* 0x000fe2000f8e00ff */
[----:B------:R-:W-:-:S03]  /*9840*/  MOV R6, UR8 ;  /* 0x0000000800067c02 */ /* 0x000fc60008000f00 */
[----:B------:R-:W-:Y:S01]  /*9850*/  IMAD.SHL.U32 R160, R160, 0x10, RZ ;  /* 0x00000010a0a07824 */ /* 0x000fe200078e00ff */
[----:B------:R-:W-:Y:S02]  /*9860*/  SHF.L.U64.HI R158, R6, 0x4, R158 ;  /* 0x00000004069e7819 */ /* 0x000fe4000001029e */
[----:B------:R-:W-:Y:S02]  /*9870*/  F2FP.F16.F32.PACK_AB R7, RZ, R7 ;  /* 0x00000007ff07723e */ /* 0x000fe400000000ff */
[----:B------:R-:W-:Y:S02]  /*9880*/  IADD3 R6, P2, R160, R4, RZ ;  /* 0x00000004a0067210 */ /* 0x000fe40007f5e0ff */
[----:B------:R-:W-:Y:S02]  /*9890*/  PRMT R161, R7, 0x7610, R161 ;  /* 0x0000761007a17816 */ /* 0x000fe400000000a1 */
[----:B------:R-:W-:-:S05]  /*98a0*/  IADD3.X R7, R158, R5, RZ, P2, !PT ;  /* 0x000000059e077210 */ /* 0x000fca00017fe4ff */
[----:B------:R1:W-:Y:S01]  /*98b0*/  @P1 STG.E.U16 desc[UR36][R6.64], R161 ;  /* 0x000000a106001986 */ /* 0x0003e2000c101524 */
[----:B------:R-:W-:Y:S05]  /*98c0*/  @!P4 BRA `(.L_x_39) ;  /* 0x000000000004c947 */ /* 0x000fea0003800000 */
[----:B------:R2:W5:Y:S02]  /*98d0*/  LDG.E.LTC128B.U16 R23, desc[UR36][R8.64+0x2] ;  /* 0x0000022408177981 */ /* 0x000564000c1e1520 */
.L_x_39:
[----:B------:R-:W-:Y:S05]  /*98e0*/  BSYNC B1 ;  /* 0x0000000000017941 */ /* 0x000fea0003800000 */
.L_x_38:
[----:B------:R-:W3:Y:S01]  /*98f0*/  LDL.LU R162, [R1+0xc] ;  /* 0x00000c0001a27983 */ /* 0x000ee20000300800 */
[----:B-1---5:R-:W-:Y:S01]  /*9900*/  HADD2.F32 R161, -RZ, R23.H0_H0 ;  /* 0x20000017ffa17230 */ /* 0x022fe20000004100 */
[----:B------:R-:W-:Y:S01]  /*9910*/  ISETP.GT.AND P1, PT, R0, 0x8, P3 ;  /* 0x000000080000780c */ /* 0x000fe20001f24270 */
[----:B------:R-:W-:Y:S03]  /*9920*/  BSSY B1, `(.L_x_40) ;  /* 0x0000007000017945 */ /* 0x000fe60003800000 */
[----:B------:R-:W-:-:S04]  /*9930*/  FMUL R161, R161, R16 ;  /* 0x00000010a1a17220 */ /* 0x000fc80000400000 */
[----:B---3--:R-:W-:-:S05]  /*9940*/  FFMA R161, R162, R2, R161 ;  /* 0x00000002a2a17223 */ /* 0x008fca00000000a1 */
[----:B------:R-:W-:-:S05]  /*9950*/  F2FP.F16.F32.PACK_AB R161, RZ, R161 ;  /* 0x000000a1ffa1723e */ /* 0x000fca00000000ff */
[----:B------:R1:W-:Y:S01]  /*9960*/  @P4 STG.E.U16 desc[UR36][R6.64+0x2], R161 ;  /* 0x000002a106004986 */ /* 0x0003e2000c101524 */
[----:B------:R-:W-:Y:S05]  /*9970*/  @!P1 BRA `(.L_x_41) ;  /* 0x0000000000049947 */ /* 0x000fea0003800000 */
[----:B------:R3:W5:Y:S02]  /*9980*/  LDG.E.LTC128B.U16 R23, desc[UR36][R10.64+0x10] ;  /* 0x000010240a177981 */ /* 0x000764000c1e1520 */
.L_x_41:
[----:B------:R-:W-:Y:S05]  /*9990*/  BSYNC B1 ;  /* 0x0000000000017941 */ /* 0x000fea0003800000 */
.L_x_40:
[----:B------:R-:W4:Y:S01]  /*99a0*/  LDL.LU R162, [R1+0x10] ;  /* 0x0000100001a27983 */ /* 0x000f220000300800 */
[----:B-1---5:R-:W-:Y:S01]  /*99b0*/  HADD2.F32 R161, -RZ, R23.H0_H0 ;  /* 0x20000017ffa17230 */ /* 0x022fe20000004100 */
[----:B------:R-:W-:Y:S01]  /*99c0*/  ISETP.GT.AND P2, PT, R0, 0x9, P3 ;  /* 0x000000090000780c */ /* 0x000fe20001f44270 */
[----:B------:R-:W-:Y:S03]  /*99d0*/  BSSY B1, `(.L_x_42) ;  /* 0x0000007000017945 */ /* 0x000fe60003800000 */
[----:B------:R-:W-:-:S04]  /*99e0*/  FMUL R161, R161, R16 ;  /* 0x00000010a1a17220 */ /* 0x000fc80000400000 */
[----:B----4-:R-:W-:-:S05]  /*99f0*/  FFMA R161, R162, R2, R161 ;  /* 0x00000002a2a17223 */ /* 0x010fca00000000a1 */
[----:B------:R-:W-:-:S05]  /*9a00*/  F2FP.F16.F32.PACK_AB R161, RZ, R161 ;  /* 0x000000a1ffa1723e */ /* 0x000fca00000000ff */
[----:B------:R1:W-:Y:S01]  /*9a10*/  @P1 STG.E.U16 desc[UR36][R4.64+0x10], R161 ;  /* 0x000010a104001986 */ /* 0x0003e2000c101524 */
[----:B------:R-:W-:Y:S05]  /*9a20*/  @!P2 BRA `(.L_x_43) ;  /* 0x000000000004a947 */ /* 0x000fea0003800000 */
[----:B------:R4:W5:Y:S02]  /*9a30*/  LDG.E.LTC128B.U16 R23, desc[UR36][R10.64+0x12] ;  /* 0x000012240a177981 */ /* 0x000964000c1e1520 */
.L_x_43:
[----:B------:R-:W-:Y:S05]  /*9a40*/  BSYNC B1 ;  /* 0x0000000000017941 */ /* 0x000fea0003800000 */
.L_x_42:
[----:B------:R-:W2:Y:S01]  /*9a50*/  LDL.LU R162, [R1+0x14] ;  /* 0x0000140001a27983 */ /* 0x000ea20000300800 */
[----:B-1---5:R-:W-:Y:S01]  /*9a60*/  HADD2.F32 R161, -RZ, R23.H0_H0 ;  /* 0x20000017ffa17230 */ /* 0x022fe20000004100 */
[----:B------:R-:W-:Y:S01]  /*9a70*/  ISETP.GT.AND P1, PT, R0, 0x8, P0 ;  /* 0x000000080000780c */ /* 0x000fe20000724270 */
[----:B------:R-:W-:Y:S03]  /*9a80*/  BSSY B1, `(.L_x_44) ;  /* 0x0000007000017945 */ /* 0x000fe60003800000 */
[----:B------:R-:W-:-:S04]  /*9a90*/  FMUL R161, R161, R16 ;  /* 0x00000010a1a17220 */ /* 0x000fc80000400000 */
[----:B--2---:R-:W-:-:S05]  /*9aa0*/  FFMA R161, R162, R2, R161 ;  /* 0x00000002a2a17223 */ /* 0x004fca00000000a1 */
[----:B------:R-:W-:-:S05]  /*9ab0*/  F2FP.F16.F32.PACK_AB R161, RZ, R161 ;  /* 0x000000a1ffa1723e */ /* 0x000fca00000000ff */
[----:B------:R1:W-:Y:S01]  /*9ac0*/  @P2 STG.E.U16 desc[UR36][R4.64+0x12], R161 ;  /* 0x000012a104002986 */ /* 0x0003e2000c101524 */
[----:B------:R-:W-:Y:S05]  /*9ad0*/  @!P1 BRA `(.L_x_45) ;  /* 0x0000000000049947 */ /* 0x000fea0003800000 */
[----:B------:R2:W5:Y:S02]  /*9ae0*/  LDG.E.LTC128B.U16 R23, desc[UR36][R8.64+0x10] ;  /* 0x0000102408177981 */ /* 0x000564000c1e1520 */
.L_x_45:
[----:B------:R-:W-:Y:S05]  /*9af0*/  BSYNC B1 ;  /* 0x0000000000017941 */ /* 0x000fea0003800000 */
.L_x_44:
        /* <DEDUP_REMOVED lines=10> */
.L_x_47:
[----:B------:R-:W-:Y:S05]  /*9ba0*/  BSYNC B1 ;  /* 0x0000000000017941 */ /* 0x000fea0003800000 */
.L_x_46:
        /* <DEDUP_REMOVED lines=10> */
.L_x_49:
[----:B------:R-:W-:Y:S05]  /*9c50*/  BSYNC B1 ;  /* 0x0000000000017941 */ /* 0x000fea0003800000 */
.L_x_48:
        /* <DEDUP_REMOVED lines=10> */
.L_x_51:
[----:B------:R-:W-:Y:S05]  /*9d00*/  BSYNC B1 ;  /* 0x0000000000017941 */ /* 0x000fea0003800000 */
.L_x_50:
        /* <DEDUP_REMOVED lines=10> */
.L_x_53:
[----:B------:R-:W-:Y:S05]  /*9db0*/  BSYNC B1 ;  /* 0x0000000000017941 */ /* 0x000fea0003800000 */
.L_x_52:
        /* <DEDUP_REMOVED lines=10> */
.L_x_55:
[----:B------:R-:W-:Y:S05]  /*9e60*/  BSYNC B1 ;  /* 0x0000000000017941 */ /* 0x000fea0003800000 */
.L_x_54:
        /* <DEDUP_REMOVED lines=10> */
.L_x_57:
[----:B------:R-:W-:Y:S05]  /*9f10*/  BSYNC B1 ;  /* 0x0000000000017941 */ /* 0x000fea0003800000 */
.L_x_56:
        /* <DEDUP_REMOVED lines=10> */
.L_x_59:
[----:B------:R-:W-:Y:S05]  /*9fc0*/  BSYNC B1 ;  /* 0x0000000000017941 */ /* 0x000fea0003800000 */
.L_x_58:
        /* <DEDUP_REMOVED lines=10> */
.L_x_61:
[----:B------:R-:W-:Y:S05]  /*a070*/  BSYNC B1 ;  /* 0x0000000000017941 */ /* 0x000fea0003800000 */
.L_x_60:
        /* <DEDUP_REMOVED lines=10> */
.L_x_63:
[----:B------:R-:W-:Y:S05]  /*a120*/  BSYNC B1 ;  /* 0x0000000000017941 */ /* 0x000fea0003800000 */
.L_x_62:
        /* <DEDUP_REMOVED lines=10> */
.L_x_65:
[----:B------:R-:W-:Y:S05]  /*a1d0*/  BSYNC B1 ;  /* 0x0000000000017941 */ /* 0x000fea0003800000 */
.L_x_64:
        /* <DEDUP_REMOVED lines=10> */
.L_x_67:
[----:B------:R-:W-:Y:S05]  /*a280*/  BSYNC B1 ;  /* 0x0000000000017941 */ /* 0x000fea0003800000 */
.L_x_66:
        /* <DEDUP_REMOVED lines=10> */
.L_x_69:
[----:B------:R-:W-:Y:S05]  /*a330*/  BSYNC B1 ;  /* 0x0000000000017941 */ /* 0x000fea0003800000 */
.L_x_68:
        /* <DEDUP_REMOVED lines=10> */
.L_x_71:
[----:B------:R-:W-:Y:S05]  /*a3e0*/  BSYNC B1 ;  /* 0x0000000000017941 */ /* 0x000fea0003800000 */
.L_x_70:
        /* <DEDUP_REMOVED lines=10> */
.L_x_73:
[----:B------:R-:W-:Y:S05]  /*a490*/  BSYNC B1 ;  /* 0x0000000000017941 */ /* 0x000fea0003800000 */
.L_x_72:
        /* <DEDUP_REMOVED lines=10> */
.L_x_75:
[----:B------:R-:W-:Y:S05]  /*a540*/  BSYNC B1 ;  /* 0x0000000000017941 */ /* 0x000fea0003800000 */
.L_x_74:
        /* <DEDUP_REMOVED lines=10> */
.L_x_77:
[----:B------:R-:W-:Y:S05]  /*a5f0*/  BSYNC B1 ;  /* 0x0000000000017941 */ /* 0x000fea0003800000 */
.L_x_76:
        /* <DEDUP_REMOVED lines=10> */
.L_x_79:
[----:B------:R-:W-:Y:S05]  /*a6a0*/  BSYNC B1 ;  /* 0x0000000000017941 */ /* 0x000fea0003800000 */
.L_x_78:
        /* <DEDUP_REMOVED lines=10> */
.L_x_81:
[----:B------:R-:W-:Y:S05]  /*a750*/  BSYNC B1 ;  /* 0x0000000000017941 */ /* 0x000fea0003800000 */
.L_x_80:
        /* <DEDUP_REMOVED lines=10> */
.L_x_83:
[----:B------:R-:W-:Y:S05]  /*a800*/  BSYNC B1 ;  /* 0x0000000000017941 */ /* 0x000fea0003800000 */
.L_x_82:
        /* <DEDUP_REMOVED lines=10> */
.L_x_85:
[----:B------:R-:W-:Y:S05]  /*a8b0*/  BSYNC B1 ;  /* 0x0000000000017941 */ /* 0x000fea0003800000 */
.L_x_84:
        /* <DEDUP_REMOVED lines=10> */
.L_x_87:
[----:B------:R-:W-:Y:S05]  /*a960*/  BSYNC B1 ;  /* 0x0000000000017941 */ /* 0x000fea0003800000 */
.L_x_86:
        /* <DEDUP_REMOVED lines=10> */
.L_x_89:
[----:B------:R-:W-:Y:S05]  /*aa10*/  BSYNC B1 ;  /* 0x0000000000017941 */ /* 0x000fea0003800000 */
.L_x_88:
        /* <DEDUP_REMOVED lines=10> */
.L_x_91:
[----:B------:R-:W-:Y:S05]  /*aac0*/  BSYNC B1 ;  /* 0x0000000000017941 */ /* 0x000fea0003800000 */
.L_x_90:
        /* <DEDUP_REMOVED lines=10> */
.L_x_93:
[----:B------:R-:W-:Y:S05]  /*ab70*/  BSYNC B1 ;  /* 0x0000000000017941 */ /* 0x000fea0003800000 */
.L_x_92:
        /* <DEDUP_REMOVED lines=10> */
.L_x_95:
[----:B------:R-:W-:Y:S05]  /*ac20*/  BSYNC B1 ;  /* 0x0000000000017941 */ /* 0x000fea0003800000 */
.L_x_94:
        /* <DEDUP_REMOVED lines=10> */
.L_x_97:
[----:B------:R-:W-:Y:S05]  /*acd0*/  BSYNC B1 ;  /* 0x0000000000017941 */ /* 0x000fea0003800000 */
.L_x_96:
        /* <DEDUP_REMOVED lines=10> */
.L_x_99:
[----:B------:R-:W-:Y:S05]  /*ad80*/  BSYNC B1 ;  /* 0x0000000000017941 */ /* 0x000fea0003800000 */
.L_x_98:
        /* <DEDUP_REMOVED lines=10> */
.L_x_101:
[----:B------:R-:W-:Y:S05]  /*ae30*/  BSYNC B1 ;  /* 0x0000000000017941 */ /* 0x000fea0003800000 */
.L_x_100:
        /* <DEDUP_REMOVED lines=10> */
.L_x_103:
[----:B------:R-:W-:Y:S05]  /*aee0*/  BSYNC B1 ;  /* 0x0000000000017941 */ /* 0x000fea0003800000 */
.L_x_102:
        /* <DEDUP_REMOVED lines=10> */
.L_x_105:
[----:B------:R-:W-:Y:S05]  /*af90*/  BSYNC B1 ;  /* 0x0000000000017941 */ /* 0x000fea0003800000 */
.L_x_104:
        /* <DEDUP_REMOVED lines=10> */
.L_x_107:
[----:B------:R-:W-:Y:S05]  /*b040*/  BSYNC B1 ;  /* 0x0000000000017941 */ /* 0x000fea0003800000 */
.L_x_106:
        /* <DEDUP_REMOVED lines=10> */
.L_x_109:
[----:B------:R-:W-:Y:S05]  /*b0f0*/  BSYNC B1 ;  /* 0x0000000000017941 */ /* 0x000fea0003800000 */
.L_x_108:
        /* <DEDUP_REMOVED lines=10> */
.L_x_111:
[----:B------:R-:W-:Y:S05]  /*b1a0*/  BSYNC B1 ;  /* 0x0000000000017941 */ /* 0x000fea0003800000 */
.L_x_110:
        /* <DEDUP_REMOVED lines=10> */
.L_x_113:
[----:B------:R-:W-:Y:S05]  /*b250*/  BSYNC B1 ;  /* 0x0000000000017941 */ /* 0x000fea0003800000 */
.L_x_112:
        /* <DEDUP_REMOVED lines=10> */
.L_x_115:
[----:B------:R-:W-:Y:S05]  /*b300*/  BSYNC B1 ;  /* 0x0000000000017941 */ /* 0x000fea0003800000 */
.L_x_114:
        /* <DEDUP_REMOVED lines=10> */
.L_x_117:
[----:B------:R-:W-:Y:S05]  /*b3b0*/  BSYNC B1 ;  /* 0x0000000000017941 */ /* 0x000fea0003800000 */
.L_x_116:
        /* <DEDUP_REMOVED lines=10> */
.L_x_119:
[----:B------:R-:W-:Y:S05]  /*b460*/  BSYNC B1 ;  /* 0x0000000000017941 */ /* 0x000fea0003800000 */
.L_x_118:
        /* <DEDUP_REMOVED lines=10> */
.L_x_121:
[----:B------:R-:W-:Y:S05]  /*b510*/  BSYNC B1 ;  /* 0x0000000000017941 */ /* 0x000fea0003800000 */
.L_x_120:
        /* <DEDUP_REMOVED lines=10> */
.L_x_123:
[----:B------:R-:W-:Y:S05]  /*b5c0*/  BSYNC B1 ;  /* 0x0000000000017941 */ /* 0x000fea0003800000 */
.L_x_122:
        /* <DEDUP_REMOVED lines=10> */
.L_x_125:
[----:B------:R-:W-:Y:S05]  /*b670*/  BSYNC B1 ;  /* 0x0000000000017941 */ /* 0x000fea0003800000 */
.L_x_124:
        /* <DEDUP_REMOVED lines=10> */
.L_x_127:
[----:B------:R-:W-:Y:S05]  /*b720*/  BSYNC B1 ;  /* 0x0000000000017941 */ /* 0x000fea0003800000 */
.L_x_126:
        /* <DEDUP_REMOVED lines=10> */
.L_x_129:
[----:B------:R-:W-:Y:S05]  /*b7d0*/  BSYNC B1 ;  /* 0x0000000000017941 */ /* 0x000fea0003800000 */
.L_x_128:
        /* <DEDUP_REMOVED lines=10> */
.L_x_131:
[----:B------:R-:W-:Y:S05]  /*b880*/  BSYNC B1 ;  /* 0x0000000000017941 */ /* 0x000fea0003800000 */
.L_x_130:
        /* <DEDUP_REMOVED lines=10> */
.L_x_133:
[----:B------:R-:W-:Y:S05]  /*b930*/  BSYNC B1 ;  /* 0x0000000000017941 */ /* 0x000fea0003800000 */
.L_x_132:
        /* <DEDUP_REMOVED lines=10> */
.L_x_135:
[----:B------:R-:W-:Y:S05]  /*b9e0*/  BSYNC B1 ;  /* 0x0000000000017941 */ /* 0x000fea0003800000 */
.L_x_134:
        /* <DEDUP_REMOVED lines=10> */
.L_x_137:
[----:B------:R-:W-:Y:S05]  /*ba90*/  BSYNC B1 ;  /* 0x0000000000017941 */ /* 0x000fea0003800000 */
.L_x_136:
        /* <DEDUP_REMOVED lines=10> */
.L_x_139:
[----:B------:R-:W-:Y:S05]  /*bb40*/  BSYNC B1 ;  /* 0x0000000000017941 */ /* 0x000fea0003800000 */
.L_x_138:
        /* <DEDUP_REMOVED lines=10> */
.L_x_141:
[----:B------:R-:W-:Y:S05]  /*bbf0*/  BSYNC B1 ;  /* 0x0000000000017941 */ /* 0x000fea0003800000 */
.L_x_140:
        /* <DEDUP_REMOVED lines=10> */
.L_x_143:
[----:B------:R-:W-:Y:S05]  /*bca0*/  BSYNC B1 ;  /* 0x0000000000017941 */ /* 0x000fea0003800000 */
.L_x_142:
        /* <DEDUP_REMOVED lines=10> */
.L_x_145:
[----:B------:R-:W-:Y:S05]  /*bd50*/  BSYNC B1 ;  /* 0x0000000000017941 */ /* 0x000fea0003800000 */
.L_x_144:
        /* <DEDUP_REMOVED lines=10> */
.L_x_147:
[----:B------:R-:W-:Y:S05]  /*be00*/  BSYNC B1 ;  /* 0x0000000000017941 */ /* 0x000fea0003800000 */
.L_x_146:
        /* <DEDUP_REMOVED lines=10> */
.L_x_149:
[----:B------:R-:W-:Y:S05]  /*beb0*/  BSYNC B1 ;  /* 0x0000000000017941 */ /* 0x000fea0003800000 */
.L_x_148:
        /* <DEDUP_REMOVED lines=10> */
.L_x_151:
[----:B------:R-:W-:Y:S05]  /*bf60*/  BSYNC B1 ;  /* 0x0000000000017941 */ /* 0x000fea0003800000 */
.L_x_150:
        /* <DEDUP_REMOVED lines=10> */
.L_x_153:
[----:B------:R-:W-:Y:S05]  /*c010*/  BSYNC B1 ;  /* 0x0000000000017941 */ /* 0x000fea0003800000 */
.L_x_152:
        /* <DEDUP_REMOVED lines=10> */
.L_x_155:
[----:B------:R-:W-:Y:S05]  /*c0c0*/  BSYNC B1 ;  /* 0x0000000000017941 */ /* 0x000fea0003800000 */
.L_x_154:
        /* <DEDUP_REMOVED lines=10> */
.L_x_157:
[----:B------:R-:W-:Y:S05]  /*c170*/  BSYNC B1 ;  /* 0x0000000000017941 */ /* 0x000fea0003800000 */
.L_x_156:
        /* <DEDUP_REMOVED lines=10> */
.L_x_159:
[----:B------:R-:W-:Y:S05]  /*c220*/  BSYNC B1 ;  /* 0x0000000000017941 */ /* 0x000fea0003800000 */
.L_x_158:
        /* <DEDUP_REMOVED lines=10> */
.L_x_161:
[----:B------:R-:W-:Y:S05]  /*c2d0*/  BSYNC B1 ;  /* 0x0000000000017941 */ /* 0x000fea0003800000 */
.L_x_160:
        /* <DEDUP_REMOVED lines=10> */
.L_x_163:
[----:B------:R-:W-:Y:S05]  /*c380*/  BSYNC B1 ;  /* 0x0000000000017941 */ /* 0x000fea0003800000 */
.L_x_162:
        /* <DEDUP_REMOVED lines=10> */
.L_x_165:
[----:B------:R-:W-:Y:S05]  /*c430*/  BSYNC B1 ;  /* 0x0000000000017941 */ /* 0x000fea0003800000 */
.L_x_164:
        /* <DEDUP_REMOVED lines=10> */
.L_x_167:
[----:B------:R-:W-:Y:S05]  /*c4e0*/  BSYNC B1 ;  /* 0x0000000000017941 */ /* 0x000fea0003800000 */
.L_x_166:
        /* <DEDUP_REMOVED lines=10> */
.L_x_169:
[----:B------:R-:W-:Y:S05]  /*c590*/  BSYNC B1 ;  /* 0x0000000000017941 */ /* 0x000fea0003800000 */
.L_x_168:
        /* <DEDUP_REMOVED lines=10> */
.L_x_171:
[----:B------:R-:W-:Y:S05]  /*c640*/  BSYNC B1 ;  /* 0x0000000000017941 */ /* 0x000fea0003800000 */
.L_x_170:
        /* <DEDUP_REMOVED lines=10> */
.L_x_173:
[----:B------:R-:W-:Y:S05]  /*c6f0*/  BSYNC B1 ;  /* 0x0000000000017941 */ /* 0x000fea0003800000 */
.L_x_172:
        /* <DEDUP_REMOVED lines=10> */
.L_x_175:
[----:B------:R-:W-:Y:S05]  /*c7a0*/  BSYNC B1 ;  /* 0x0000000000017941 */ /* 0x000fea0003800000 */
.L_x_174:
        /* <DEDUP_REMOVED lines=10> */
.L_x_177:
[----:B------:R-:W-:Y:S05]  /*c850*/  BSYNC B1 ;  /* 0x0000000000017941 */ /* 0x000fea0003800000 */
.L_x_176:
        /* <DEDUP_REMOVED lines=10> */
.L_x_179:
[----:B------:R-:W-:Y:S05]  /*c900*/  BSYNC B1 ;  /* 0x0000000000017941 */ /* 0x000fea0003800000 */
.L_x_178:
        /* <DEDUP_REMOVED lines=10> */
.L_x_181:
[----:B------:R-:W-:Y:S05]  /*c9b0*/  BSYNC B1 ;  /* 0x0000000000017941 */ /* 0x000fea0003800000 */
.L_x_180:
        /* <DEDUP_REMOVED lines=10> */
.L_x_183:
[----:B------:R-:W-:Y:S05]  /*ca60*/  BSYNC B1 ;  /* 0x0000000000017941 */ /* 0x000fea0003800000 */
.L_x_182:
        /* <DEDUP_REMOVED lines=10> */
.L_x_185:
[----:B------:R-:W-:Y:S05]  /*cb10*/  BSYNC B1 ;  /* 0x0000000000017941 */ /* 0x000fea0003800000 */
.L_x_184:
        /* <DEDUP_REMOVED lines=10> */
.L_x_187:
[----:B------:R-:W-:Y:S05]  /*cbc0*/  BSYNC B1 ;  /* 0x0000000000017941 */ /* 0x000fea0003800000 */
.L_x_186:
        /* <DEDUP_REMOVED lines=10> */
.L_x_189:
[----:B------:R-:W-:Y:S05]  /*cc70*/  BSYNC B1 ;  /* 0x0000000000017941 */ /* 0x000fea0003800000 */
.L_x_188:
        /* <DEDUP_REMOVED lines=10> */
.L_x_191:
[----:B------:R-:W-:Y:S05]  /*cd20*/  BSYNC B1 ;  /* 0x0000000000017941 */ /* 0x000fea0003800000 */
.L_x_190:
        /* <DEDUP_REMOVED lines=10> */
.L_x_193:
[----:B------:R-:W-:Y:S05]  /*cdd0*/  BSYNC B1 ;  /* 0x0000000000017941 */ /* 0x000fea0003800000 */
.L_x_192:
        /* <DEDUP_REMOVED lines=10> */
.L_x_195:
[----:B------:R-:W-:Y:S05]  /*ce80*/  BSYNC B1 ;  /* 0x0000000000017941 */ /* 0x000fea0003800000 */
.L_x_194:
        /* <DEDUP_REMOVED lines=10> */
.L_x_197:
[----:B------:R-:W-:Y:S05]  /*cf30*/  BSYNC B1 ;  /* 0x0000000000017941 */ /* 0x000fea0003800000 */
.L_x_196:
        /* <DEDUP_REMOVED lines=10> */
.L_x_199:
[----:B------:R-:W-:Y:S05]  /*cfe0*/  BSYNC B1 ;  /* 0x0000000000017941 */ /* 0x000fea0003800000 */
.L_x_198:
        /* <DEDUP_REMOVED lines=10> */
.L_x_201:
[----:B------:R-:W-:Y:S05]  /*d090*/  BSYNC B1 ;  /* 0x0000000000017941 */ /* 0x000fea0003800000 */
.L_x_200:
        /* <DEDUP_REMOVED lines=10> */
.L_x_203:
[----:B------:R-:W-:Y:S05]  /*d140*/  BSYNC B1 ;  /* 0x0000000000017941 */ /* 0x000fea0003800000 */
.L_x_202:
        /* <DEDUP_REMOVED lines=10> */
.L_x_205:
[----:B------:R-:W-:Y:S05]  /*d1f0*/  BSYNC B1 ;  /* 0x0000000000017941 */ /* 0x000fea0003800000 */
.L_x_204:
        /* <DEDUP_REMOVED lines=10> */
.L_x_207:
[----:B------:R-:W-:Y:S05]  /*d2a0*/  BSYNC B1 ;  /* 0x0000000000017941 */ /* 0x000fea0003800000 */
.L_x_206:
        /* <DEDUP_REMOVED lines=10> */
.L_x_209:
[----:B------:R-:W-:Y:S05]  /*d350*/  BSYNC B1 ;  /* 0x0000000000017941 */ /* 0x000fea0003800000 */
.L_x_208:
        /* <DEDUP_REMOVED lines=10> */
.L_x_211:
[----:B------:R-:W-:Y:S05]  /*d400*/  BSYNC B1 ;  /* 0x0000000000017941 */ /* 0x000fea0003800000 */
.L_x_210:
        /* <DEDUP_REMOVED lines=10> */
.L_x_213:
[----:B------:R-:W-:Y:S05]  /*d4b0*/  BSYNC B1 ;  /* 0x0000000000017941 */ /* 0x000fea0003800000 */
.L_x_212:
        /* <DEDUP_REMOVED lines=10> */
.L_x_215:
[----:B------:R-:W-:Y:S05]  /*d560*/  BSYNC B1 ;  /* 0x0000000000017941 */ /* 0x000fea0003800000 */
.L_x_214:
        /* <DEDUP_REMOVED lines=10> */
.L_x_217:
[----:B------:R-:W-:Y:S05]  /*d610*/  BSYNC B1 ;  /* 0x0000000000017941 */ /* 0x000fea0003800000 */
.L_x_216:
        /* <DEDUP_REMOVED lines=10> */
.L_x_219:
[----:B------:R-:W-:Y:S05]  /*d6c0*/  BSYNC B1 ;  /* 0x0000000000017941 */ /* 0x000fea0003800000 */
.L_x_218:
        /* <DEDUP_REMOVED lines=10> */
.L_x_221:
[----:B------:R-:W-:Y:S05]  /*d770*/  BSYNC B1 ;  /* 0x0000000000017941 */ /* 0x000fea0003800000 */
.L_x_220:
        /* <DEDUP_REMOVED lines=10> */
.L_x_223:
[----:B------:R-:W-:Y:S05]  /*d820*/  BSYNC B1 ;  /* 0x0000000000017941 */ /* 0x000fea0003800000 */
.L_x_222:
        /* <DEDUP_REMOVED lines=10> */
.L_x_225:
[----:B------:R-:W-:Y:S05]  /*d8d0*/  BSYNC B1 ;  /* 0x0000000000017941 */ /* 0x000fea0003800000 */
.L_x_224:
        /* <DEDUP_REMOVED lines=10> */
.L_x_227:
[----:B------:R-:W-:Y:S05]  /*d980*/  BSYNC B1 ;  /* 0x0000000000017941 */ /* 0x000fea0003800000 */
.L_x_226:
        /* <DEDUP_REMOVED lines=10> */
.L_x_229:
[----:B------:R-:W-:Y:S05]  /*da30*/  BSYNC B1 ;  /* 0x0000000000017941 */ /* 0x000fea0003800000 */
.L_x_228:
        /* <DEDUP_REMOVED lines=10> */
.L_x_231:
[----:B------:R-:W-:Y:S05]  /*dae0*/  BSYNC B1 ;  /* 0x0000000000017941 */ /* 0x000fea0003800000 */
.L_x_230:
        /* <DEDUP_REMOVED lines=10> */
.L_x_233:
[----:B------:R-:W-:Y:S05]  /*db90*/  BSYNC B1 ;  /* 0x0000000000017941 */ /* 0x000fea0003800000 */
.L_x_232:
        /* <DEDUP_REMOVED lines=10> */
.L_x_235:
[----:B------:R-:W-:Y:S05]  /*dc40*/  BSYNC B1 ;  /* 0x0000000000017941 */ /* 0x000fea0003800000 */
.L_x_234:
        /* <DEDUP_REMOVED lines=10> */
.L_x_237:
[----:B------:R-:W-:Y:S05]  /*dcf0*/  BSYNC B1 ;  /* 0x0000000000017941 */ /* 0x000fea0003800000 */
.L_x_236:
        /* <DEDUP_REMOVED lines=10> */
.L_x_239:
[----:B------:R-:W-:Y:S05]  /*dda0*/  BSYNC B1 ;  /* 0x0000000000017941 */ /* 0x000fea0003800000 */
.L_x_238:
        /* <DEDUP_REMOVED lines=10> */
.L_x_241:
[----:B------:R-:W-:Y:S05]  /*de50*/  BSYNC B1 ;  /* 0x0000000000017941 */ /* 0x000fea0003800000 */
.L_x_240:
        /* <DEDUP_REMOVED lines=10> */
.L_x_243:
[----:B------:R-:W-:Y:S05]  /*df00*/  BSYNC B1 ;  /* 0x0000000000017941 */ /* 0x000fea0003800000 */
.L_x_242:
        /* <DEDUP_REMOVED lines=10> */
.L_x_245:
[----:B------:R-:W-:Y:S05]  /*dfb0*/  BSYNC B1 ;  /* 0x0000000000017941 */ /* 0x000fea0003800000 */
.L_x_244:
        /* <DEDUP_REMOVED lines=10> */
.L_x_247:
[----:B------:R-:W-:Y:S05]  /*e060*/  BSYNC B1 ;  /* 0x0000000000017941 */ /* 0x000fea0003800000 */
.L_x_246:
        /* <DEDUP_REMOVED lines=10> */
.L_x_249:
[----:B------:R-:W-:Y:S05]  /*e110*/  BSYNC B1 ;  /* 0x0000000000017941 */ /* 0x000fea0003800000 */
.L_x_248:
        /* <DEDUP_REMOVED lines=10> */
.L_x_251:
[----:B------:R-:W-:Y:S05]  /*e1c0*/  BSYNC B1 ;  /* 0x0000000000017941 */ /* 0x000fea0003800000 */
.L_x_250:
        /* <DEDUP_REMOVED lines=10> */
.L_x_253:
[----:B------:R-:W-:Y:S05]  /*e270*/  BSYNC B1 ;  /* 0x0000000000017941 */ /* 0x000fea0003800000 */
.L_x_252:
        /* <DEDUP_REMOVED lines=10> */
.L_x_255:
[----:B------:R-:W-:Y:S05]  /*e320*/  BSYNC B1 ;  /* 0x0000000000017941 */ /* 0x000fea0003800000 */
.L_x_254:
        /* <DEDUP_REMOVED lines=10> */
.L_x_257:
[----:B------:R-:W-:Y:S05]  /*e3d0*/  BSYNC B1 ;  /* 0x0000000000017941 */ /* 0x000fea0003800000 */
.L_x_256:
        /* <DEDUP_REMOVED lines=10> */
.L_x_259:
[----:B------:R-:W-:Y:S05]  /*e480*/  BSYNC B1 ;  /* 0x0000000000017941 */ /* 0x000fea0003800000 */
.L_x_258:
        /* <DEDUP_REMOVED lines=10> */
.L_x_261:
[----:B------:R-:W-:Y:S05]  /*e530*/  BSYNC B1 ;  /* 0x0000000000017941 */ /* 0x000fea0003800000 */
.L_x_260:
        /* <DEDUP_REMOVED lines=10> */
.L_x_263:
[----:B------:R-:W-:Y:S05]  /*e5e0*/  BSYNC B1 ;  /* 0x0000000000017941 */ /* 0x000fea0003800000 */
.L_x_262:
        /* <DEDUP_REMOVED lines=10> */
.L_x_265:
[----:B------:R-:W-:Y:S05]  /*e690*/  BSYNC B1 ;  /* 0x0000000000017941 */ /* 0x000fea0003800000 */
.L_x_264:
        /* <DEDUP_REMOVED lines=10> */
.L_x_267:
[----:B------:R-:W-:Y:S05]  /*e740*/  BSYNC B1 ;  /* 0x0000000000017941 */ /* 0x000fea0003800000 */
.L_x_266:
        /* <DEDUP_REMOVED lines=10> */
.L_x_269:
[----:B------:R-:W-:Y:S05]  /*e7f0*/  BSYNC B1 ;  /* 0x0000000000017941 */ /* 0x000fea0003800000 */
.L_x_268:
        /* <DEDUP_REMOVED lines=10> */
.L_x_271:
[----:B------:R-:W-:Y:S05]  /*e8a0*/  BSYNC B1 ;  /* 0x0000000000017941 */ /* 0x000fea0003800000 */
.L_x_270:
        /* <DEDUP_REMOVED lines=10> */
.L_x_273:
[----:B------:R-:W-:Y:S05]  /*e950*/  BSYNC B1 ;  /* 0x0000000000017941 */ /* 0x000fea0003800000 */
.L_x_272:
        /* <DEDUP_REMOVED lines=10> */
.L_x_275:
[----:B------:R-:W-:Y:S05]  /*ea00*/  BSYNC B1 ;  /* 0x0000000000017941 */ /* 0x000fea0003800000 */
.L_x_274:
        /* <DEDUP_REMOVED lines=10> */
.L_x_277:
[----:B------:R-:W-:Y:S05]  /*eab0*/  BSYNC B1 ;  /* 0x0000000000017941 */ /* 0x000fea0003800000 */
.L_x_276:
        /* <DEDUP_REMOVED lines=10> */
.L_x_279:
[----:B------:R-:W-:Y:S05]  /*eb60*/  BSYNC B1 ;  /* 0x0000000000017941 */ /* 0x000fea0003800000 */
.L_x_278:
        /* <DEDUP_REMOVED lines=10> */
.L_x_281:
[----:B------:R-:W-:Y:S05]  /*ec10*/  BSYNC B1 ;  /* 0x0000000000017941 */ /* 0x000fea0003800000 */
.L_x_280:
        /* <DEDUP_REMOVED lines=10> */
.L_x_283:
[----:B------:R-:W-:Y:S05]  /*ecc0*/  BSYNC B1 ;  /* 0x0000000000017941 */ /* 0x000fea0003800000 */
.L_x_282:
[----:B0-234-:R-:W2:Y:S01]  /*ecd0*/  LDL.LU R10, [R1+0x1f4] ;  /* 0x0001f400010a7983 */ /* 0x01dea20000300800 */
[----:B-----5:R-:W-:Y:S01]  /*ece0*/  HADD2.F32 R11, -RZ, R23.H0_H0 ;  /* 0x20000017ff0b7230 */ /* 0x020fe20000004100 */
        /* <DEDUP_REMOVED lines=8> */
.L_x_285:
[----:B------:R-:W-:Y:S05]  /*ed70*/  BSYNC B1 ;  /* 0x0000000000017941 */ /* 0x000fea0003800000 */
.L_x_284:
[----:B------:R-:W3:Y:S01]  /*ed80*/  LDL.LU R10, [R1+0x1f8] ;  /* 0x0001f800010a7983 */ /* 0x000ee20000300800 */
[----:B0----5:R-:W-:Y:S01]  /*ed90*/  HADD2.F32 R11, -RZ, R23.H0_H0 ;  /* 0x20000017ff0b7230 */ /* 0x021fe20000004100 */
[----:B------:R-:W-:Y:S01]  /*eda0*/  ISETP.GT.AND P1, PT, R0, 0xf9, P0 ;  /* 0x000000f90000780c */ /* 0x000fe20000724270 */
[----:B------:R-:W-:Y:S01]  /*edb0*/  BSSY B1, `(.L_x_286) ;  /* 0x000000a000017945 */ /* 0x000fe20003800000 */
[----:B------:R-:W-:Y:S02]  /*edc0*/  IADD3 R169, P0, R3, 0x80, RZ ;  /* 0x0000008003a97810 */ /* 0x000fe40007f1e0ff */
[----:B------:R-:W-:-:S04]  /*edd0*/  FMUL R11, R11, R16 ;  /* 0x000000100b0b7220 */ /* 0x000fc80000400000 */
[----:B---3--:R-:W-:-:S05]  /*ede0*/  FFMA R11, R10, R2, R11 ;  /* 0x000000020a0b7223 */ /* 0x008fca000000000b */
[----:B------:R-:W-:-:S04]  /*edf0*/  F2FP.F16.F32.PACK_AB R11, RZ, R11 ;  /* 0x0000000bff0b723e */ /* 0x000fc800000000ff */
[----:B------:R-:W-:Y:S01]  /*ee00*/  PRMT R3, R11, 0x7610, R3 ;  /* 0x000076100b037816 */ /* 0x000fe20000000003 */
[----:B------:R-:W-:-:S04]  /*ee10*/  IMAD.X R11, RZ, RZ, UR7, P0 ;  /* 0x00000007ff0b7e24 */ /* 0x000fc800080e06ff */
[----:B------:R0:W-:Y:S01]  /*ee20*/  @P2 STG.E.U16 desc[UR36][R6.64+0x1f0], R3 ;  /* 0x0001f00306002986 */ /* 0x0001e2000c101524 */
[----:B------:R-:W-:Y:S05]  /*ee30*/  @!P1 BRA `(.L_x_287) ;  /* 0x0000000000049947 */ /* 0x000fea0003800000 */
[----:B------:R3:W5:Y:S02]  /*ee40*/  LDG.E.LTC128B.U16 R23, desc[UR36][R8.64+0x1f2] ;  /* 0x0001f22408177981 */ /* 0x000764000c1e1520 */
.L_x_287:
[----:B------:R-:W-:Y:S05]  /*ee50*/  BSYNC B1 ;  /* 0x0000000000017941 */ /* 0x000fea0003800000 */
.L_x_286:
[----:B------:R-:W4:Y:S01]  /*ee60*/  LDL.LU R10, [R1+0x1fc] ;  /* 0x0001fc00010a7983 */ /* 0x000f220000300800 */
[----:B0----5:R-:W-:Y:S01]  /*ee70*/  HADD2.F32 R3, -RZ, R23.H0_H0 ;  /* 0x20000017ff037230 */ /* 0x021fe20000004100 */
[----:B------:R-:W-:Y:S01]  /*ee80*/  ISETP.GT.AND P0, PT, R153, 0x80, PT ;  /* 0x000000809900780c */ /* 0x000fe20003f04270 */
[----:B--23--:R-:W-:-:S03]  /*ee90*/  IMAD R8, R11, R14, RZ ;  /* 0x0000000e0b087224 */ /* 0x00cfc600078e02ff */
[----:B------:R-:W-:Y:S01]  /*eea0*/  FMUL R3, R3, R16 ;  /* 0x0000001003037220 */ /* 0x000fe20000400000 */
[C---:B------:R-:W-:Y:S01]  /*eeb0*/  IMAD R167, R169.reuse, R15, R8 ;  /* 0x0000000fa9a77224 */ /* 0x040fe200078e0208 */
[----:B------:R-:W-:Y:S01]  /*eec0*/  ISETP.GT.AND P3, PT, R0, RZ, P0 ;  /* 0x000000ff0000720c */ /* 0x000fe20000764270 */
[----:B------:R-:W-:-:S04]  /*eed0*/  IMAD.WIDE.U32 R8, R169, R14, R20 ;  /* 0x0000000ea9087225 */ /* 0x000fc800078e0014 */
[----:B------:R-:W-:Y:S02]  /*eee0*/  IMAD.IADD R9, R9, 0x1, R167 ;  /* 0x0000000109097824 */ /* 0x000fe400078e02a7 */
[----:B----4-:R-:W-:Y:S01]  /*eef0*/  FFMA R3, R10, R2, R3 ;  /* 0x000000020a037223 */ /* 0x010fe20000000003 */
[----:B------:R-:W-:-:S04]  /*ef00*/  LEA R10, P2, R8, R12, 0x1 ;  /* 0x0000000c080a7211 */ /* 0x000fc800078408ff */
[----:B------:R-:W-:Y:S02]  /*ef10*/  F2FP.F16.F32.PACK_AB R3, RZ, R3 ;  /* 0x00000003ff03723e */ /* 0x000fe400000000ff */
[--C-:B------:R-:W-:Y:S02]  /*ef20*/  LEA.HI.X R11, R8, R13, R9.reuse, 0x1, P2 ;  /* 0x0000000d080b7211 */ /* 0x100fe400010f0c09 */
[----:B------:R-:W-:-:S05]  /*ef30*/  PRMT R9, R3, 0x7610, R9 ;  /* 0x0000761003097816 */ /* 0x000fca0000000009 */
[----:B------:R0:W-:Y:S04]  /*ef40*/  @P1 STG.E.U16 desc[UR36][R6.64+0x1f2], R9 ;  /* 0x0001f20906001986 */ /* 0x0001e8000c101524 */
[----:B------:R-:W2:Y:S01]  /*ef50*/  @P3 LDG.E.LTC128B.U16 R23, desc[UR36][R10.64] ;  /* 0x000000240a173981 */ /* 0x000ea2000c1e1520 */
[----:B-1----:R-:W-:Y:S01]  /*ef60*/  IMAD.U32 R161, RZ, RZ, UR8 ;  /* 0x00000008ffa17e24 */ /* 0x002fe2000f8e00ff */
[----:B------:R-:W-:Y:S01]  /*ef70*/  MOV R164, UR9 ;  /* 0x0000000900a47c02 */ /* 0x000fe20008000f00 */
[----:B------:R-:W-:Y:S01]  /*ef80*/  IMAD.U32 R165, RZ, RZ, UR8 ;  /* 0x00000008ffa57e24 */ /* 0x000fe2000f8e00ff */
[----:B------:R-:W-:Y:S01]  /*ef90*/  ISETP.GT.AND P2, PT, R0, 0x1, P0 ;  /* 0x000000010000780c */ /* 0x000fe20000744270 */
[----:B------:R-:W-:Y:S01]  /*efa0*/  IMAD.SHL.U32 R161, R161, 0x100, RZ ;  /* 0x00000100a1a17824 */ /* 0x000fe200078e00ff */
[----:B------:R-:W-:Y:S01]  /*efb0*/  BSSY B1, `(.L_x_288) ;  /* 0x0000011000017945 */ /* 0x000fe20003800000 */
[----:B0-----:R-:W-:Y:S01]  /*efc0*/  IMAD.WIDE.U32 R8, R169, R14, R18 ;  /* 0x0000000ea9087225 */ /* 0x001fe200078e0012 */
[----:B------:R-:W-:-:S04]  /*efd0*/  SHF.L.U64.HI R165, R165, 0x8, R164 ;  /* 0x00000008a5a57819 */ /* 0x000fc800000102a4 */
[----:B------:R-:W-:-:S03]  /*efe0*/  IADD3 R9, R167, R9, RZ ;  /* 0x00000009a7097210 */ /* 0x000fc60007ffe0ff */
[----:B------:R-:W-:Y:S01]  /*eff0*/  IMAD.WIDE.U32 R162, R22, UR43, R8 ;  /* 0x0000002b16a27c25 */ /* 0x000fe2000f8e0008 */
[----:B------:R-:W-:-:S03]  /*f000*/  IADD3 R8, P1, R161, R4, RZ ;  /* 0x00000004a1087210 */ /* 0x000fc60007f3e0ff */
[----:B------:R-:W-:Y:S01]  /*f010*/  IMAD.IADD R7, R159, 0x1, R163 ;  /* 0x000000019f077824 */ /* 0x000fe200078e02a3 */
[----:B------:R-:W-:Y:S02]  /*f020*/  IADD3.X R9, R165, R5, RZ, P1, !PT ;  /* 0x00000005a5097210 */ /* 0x000fe40000ffe4ff */
[----:B------:R-:W-:-:S04]  /*f030*/  LEA R6, P4, R162, R12, 0x1 ;  /* 0x0000000ca2067211 */ /* 0x000fc800078808ff */
[----:B------:R-:W-:Y:S01]  /*f040*/  LEA.HI.X R7, R162, R13, R7, 0x1, P4 ;  /* 0x0000000da2077211 */ /* 0x000fe200020f0c07 */
[----:B--2---:R-:W-:-:S05]  /*f050*/  HADD2.F32 R3, -RZ, R23.H0_H0 ;  /* 0x20000017ff037230 */ /* 0x004fca0000004100 */
[----:B------:R-:W-:-:S04]  /*f060*/  FMUL R3, R3, R16 ;  /* 0x0000001003037220 */ /* 0x000fc80000400000 */
[----:B------:R-:W-:-:S05]  /*f070*/  FFMA R3, R24, R2, R3 ;  /* 0x0000000218037223 */ /* 0x000fca0000000003 */
[----:B------:R-:W-:-:S05]  /*f080*/  F2FP.F16.F32.PACK_AB R3, RZ, R3 ;  /* 0x00000003ff03723e */ /* 0x000fca00000000ff */
[----:B------:R0:W-:Y:S01]  /*f090*/  @P3 STG.E.U16 desc[UR36][R8.64], R3 ;  /* 0x0000000308003986 */ /* 0x0001e2000c101524 */
[----:B------:R-:W-:Y:S05]  /*f0a0*/  @!P2 BRA `(.L_x_289) ;  /* 0x000000000004a947 */ /* 0x000fea0003800000 */
[----:B------:R1:W5:Y:S02]  /*f0b0*/  LDG.E.LTC128B.U16 R23, desc[UR36][R6.64+0x2] ;  /* 0x0000022406177981 */ /* 0x000364000c1e1520 */
.L_x_289:
[----:B------:R-:W-:Y:S05]  /*f0c0*/  BSYNC B1 ;  /* 0x0000000000017941 */ /* 0x000fea0003800000 */
.L_x_288:
[----:B0----5:R-:W-:Y:S01]  /*f0d0*/  HADD2.F32 R3, -RZ, R23.H0_H0 ;  /* 0x20000017ff037230 */ /* 0x021fe20000004100 */
[----:B------:R-:W-:Y:S01]  /*f0e0*/  ISETP.GT.AND P1, PT, R153, 0x88, PT ;  /* 0x000000889900780c */ /* 0x000fe20003f24270 */
[----:B------:R-:W-:Y:S01]  /*f0f0*/  IMAD.WIDE.U32 R14, R169, R14, R156 ;  /* 0x0000000ea90e7225 */ /* 0x000fe200078e009c */
[----:B------:R-:W-:Y:S03]  /*f100*/  BSSY B1, `(.L_x_290) ;  /* 0x0000010000017945 */ /* 0x000fe60003800000 */
[----:B------:R-:W-:Y:S01]  /*f110*/  FMUL R10, R3, R16 ;  /* 0x00000010030a7220 */ /* 0x000fe20000400000 */
[----:B------:R-:W-:Y:S01]  /*f120*/  IMAD.IADD R167, R167, 0x1, R15 ;  /* 0x00000001a7a77824 */ /* 0x000fe200078e020f */
[----:B------:R-:W-:Y:S02]  /*f130*/  IADD3 R154, P5, R154, R14, RZ ;  /* 0x0000000e9a9a7210 */ /* 0x000fe40007fbe0ff */
[----:B------:R-:W-:Y:S01]  /*f140*/  FFMA R10, R25, R2, R10 ;  /* 0x00000002190a7223 */ /* 0x000fe2000000000a */
[----:B------:R-:W-:-:S02]  /*f150*/  ISETP.GT.AND P3, PT, R0, RZ, P1 ;  /* 0x000000ff0000720c */ /* 0x000fc40000f64270 */
[--C-:B------:R-:W-:Y:S01]  /*f160*/  IMAD.X R20, R167, 0x1, R21.reuse, P5 ;  /* 0x00000001a7147824 */ /* 0x100fe200028e0615 */
[----:B------:R-:W-:Y:S02]  /*f170*/  IADD3 R14, P4, R18, R14, RZ ;  /* 0x0000000e120e7210 */ /* 0x000fe40007f9e0ff */
[----:B------:R-:W-:Y:S02]  /*f180*/  F2FP.F16.F32.PACK_AB R3, RZ, R10 ;  /* 0x0000000aff03723e */ /* 0x000fe400000000ff */
[C---:B------:R-:W-:Y:S02]  /*f190*/  LEA R10, P5, R154.reuse, R12, 0x1 ;  /* 0x0000000c9a0a7211 */ /* 0x040fe400078a08ff */
[----:B------:R-:W-:Y:S02]  /*f1a0*/  PRMT R21, R3, 0x7610, R21 ;  /* 0x0000761003157816 */ /* 0x000fe40000000015 */
[----:B------:R-:W-:Y:S02]  /*f1b0*/  LEA.HI.X R11, R154, R13, R20, 0x1, P5 ;  /* 0x0000000d9a0b7211 */ /* 0x000fe400028f0c14 */
[----:B------:R-:W-:Y:S01]  /*f1c0*/  PRMT R3, R23, 0x7610, R3 ;  /* 0x0000761017037816 */ /* 0x000fe20000000003 */
[----:B------:R0:W-:Y:S01]  /*f1d0*/  @P2 STG.E.U16 desc[UR36][R8.64+0x2], R21 ;  /* 0x0000021508002986 */ /* 0x0001e2000c101524 */
[----:B------:R-:W-:Y:S05]  /*f1e0*/  @!P3 BRA `(.L_x_291) ;  /* 0x000000000004b947 */ /* 0x000fea0003800000 */
[----:B------:R2:W5:Y:S02]  /*f1f0*/  LDG.E.LTC128B.U16 R3, desc[UR36][R10.64] ;  /* 0x000000240a037981 */ /* 0x000564000c1e1520 */
.L_x_291:
[----:B------:R-:W-:Y:S05]  /*f200*/  BSYNC B1 ;  /* 0x0000000000017941 */ /* 0x000fea0003800000 */
.L_x_290:
[----:B--2--5:R-:W-:Y:S01]  /*f210*/  HADD2.F32 R11, -RZ, R3.H0_H0 ;  /* 0x20000003ff0b7230 */ /* 0x024fe20000004100 */
[----:B------:R-:W-:Y:S01]  /*f220*/  IADD3.X R15, R19, R167, RZ, P4, !PT ;  /* 0x000000a7130f7210 */ /* 0x000fe200027fe4ff */
[----:B------:R-:W-:Y:S01]  /*f230*/  BSSY B1, `(.L_x_292) ;  /* 0x000000e000017945 */ /* 0x000fe20003800000 */
[----:B------:R-:W-:Y:S02]  /*f240*/  IADD3 R10, P4, R8, R160, RZ ;  /* 0x000000a0080a7210 */ /* 0x000fe40007f9e0ff */
[----:B------:R-:W-:Y:S01]  /*f250*/  FMUL R11, R11, R16 ;  /* 0x000000100b0b7220 */ /* 0x000fe20000400000 */
[----:B------:R-:W-:Y:S01]  /*f260*/  IMAD.WIDE.U32 R22, R22, UR43, R14 ;  /* 0x0000002b16167c25 */ /* 0x000fe2000f8e000e */
[----:B------:R-:W-:-:S03]  /*f270*/  ISETP.GT.AND P2, PT, R0, 0x1, P1 ;  /* 0x000000010000780c */ /* 0x000fc60000f44270 */
[----:B------:R-:W-:Y:S01]  /*f280*/  FFMA R11, R26, R2, R11 ;  /* 0x000000021a0b7223 */ /* 0x000fe2000000000b */
[----:B------:R-:W-:Y:S01]  /*f290*/  IMAD.IADD R159, R159, 0x1, R23 ;  /* 0x000000019f9f7824 */ /* 0x000fe200078e0217 */
[----:B------:R-:W-:-:S03]  /*f2a0*/  LEA R12, P5, R22, R12, 0x1 ;  /* 0x0000000c160c7211 */ /* 0x000fc600078a08ff */
[----:B------:R-:W-:Y:S01]  /*f2b0*/  F2FP.F16.F32.PACK_AB R14, RZ, R11 ;  /* 0x0000000bff0e723e */ /* 0x000fe200000000ff */
[----:B------:R-:W-:Y:S01]  /*f2c0*/  IMAD.X R11, R9, 0x1, R158, P4 ;  /* 0x00000001090b7824 */ /* 0x000fe200020e069e */
[----:B------:R-:W-:-:S04]  /*f2d0*/  LEA.HI.X R13, R22, R13, R159, 0x1, P5 ;  /* 0x0000000d160d7211 */ /* 0x000fc800028f0c9f */
[----:B------:R2:W-:Y:S01]  /*f2e0*/  @P3 STG.E.U16 desc[UR36][R10.64], R14 ;  /* 0x0000000e0a003986 */ /* 0x0005e2000c101524 */
[----:B------:R-:W-:Y:S05]  /*f2f0*/  @!P2 BRA `(.L_x_293) ;  /* 0x000000000004a947 */ /* 0x000fea0003800000 */
[----:B------:R3:W5:Y:S02]  /*f300*/  LDG.E.LTC128B.U16 R3, desc[UR36][R12.64+0x2] ;  /* 0x000002240c037981 */ /* 0x000764000c1e1520 */
.L_x_293:
[----:B------:R-:W-:Y:S05]  /*f310*/  BSYNC B1 ;  /* 0x0000000000017941 */ /* 0x000fea0003800000 */
.L_x_292:
[----:B-----5:R-:W-:Y:S01]  /*f320*/  HADD2.F32 R15, -RZ, R3.H0_H0 ;  /* 0x20000003ff0f7230 */ /* 0x020fe20000004100 */
[----:B------:R-:W-:Y:S01]  /*f330*/  ISETP.GT.AND P3, PT, R0, 0x8, P0 ;  /* 0x000000080000780c */ /* 0x000fe20000764270 */
[----:B------:R-:W-:Y:S03]  /*f340*/  BSSY B1, `(.L_x_294) ;  /* 0x0000007000017945 */ /* 0x000fe60003800000 */
[----:B--2---:R-:W-:-:S04]  /*f350*/  FMUL R14, R15, R16 ;  /* 0x000000100f0e7220 */ /* 0x004fc80000400000 */
[----:B------:R-:W-:-:S05]  /*f360*/  FFMA R14, R27, R2, R14 ;  /* 0x000000021b0e7223 */ /* 0x000fca000000000e */
[----:B------:R-:W-:-:S05]  /*f370*/  F2FP.F16.F32.PACK_AB R14, RZ, R14 ;  /* 0x0000000eff0e723e */ /* 0x000fca00000000ff */
[----:B------:R2:W-:Y:S01]  /*f380*/  @P2 STG.E.U16 desc[UR36][R10.64+0x2], R14 ;  /* 0x0000020e0a002986 */ /* 0x0005e2000c101524 */
[----:B------:R-:W-:Y:S05]  /*f390*/  @!P3 BRA `(.L_x_295) ;  /* 0x000000000004b947 */ /* 0x000fea0003800000 */
[----:B------:R4:W5:Y:S02]  /*f3a0*/  LDG.E.LTC128B.U16 R3, desc[UR36][R6.64+0x10] ;  /* 0x0000102406037981 */ /* 0x000964000c1e1520 */
.L_x_295:
[----:B------:R-:W-:Y:S05]  /*f3b0*/  BSYNC B1 ;  /* 0x0000000000017941 */ /* 0x000fea0003800000 */
.L_x_294:
[----:B--2--5:R-:W-:Y:S01]  /*f3c0*/  HADD2.F32 R11, -RZ, R3.H0_H0 ;  /* 0x20000003ff0b7230 */ /* 0x024fe20000004100 */
[----:B------:R-:W-:Y:S01]  /*f3d0*/  ISETP.GT.AND P2, PT, R0, 0x9, P0 ;  /* 0x000000090000780c */ /* 0x000fe20000744270 */
[----:B------:R-:W-:Y:S03]  /*f3e0*/  BSSY B1, `(.L_x_296) ;  /* 0x0000007000017945 */ /* 0x000fe60003800000 */
[----:B------:R-:W-:-:S04]  /*f3f0*/  FMUL R11, R11, R16 ;  /* 0x000000100b0b7220 */ /* 0x000fc80000400000 */
[----:B------:R-:W-:-:S05]  /*f400*/  FFMA R11, R28, R2, R11 ;  /* 0x000000021c0b7223 */ /* 0x000fca000000000b */
[----:B------:R-:W-:-:S05]  /*f410*/  F2FP.F16.F32.PACK_AB R11, RZ, R11 ;  /* 0x0000000bff0b723e */ /* 0x000fca00000000ff */
[----:B------:R2:W-:Y:S01]  /*f420*/  @P3 STG.E.U16 desc[UR36][R8.64+0x10], R11 ;  /* 0x0000100b08003986 */ /* 0x0005e2000c101524 */
[----:B------:R-:W-:Y:S05]  /*f430*/  @!P2 BRA `(.L_x_297) ;  /* 0x000000000004a947 */ /* 0x000fea0003800000 */
[----:B------:R0:W5:Y:S02]  /*f440*/  LDG.E.LTC128B.U16 R3, desc[UR36][R6.64+0x12] ;  /* 0x0000122406037981 */ /* 0x000164000c1e1520 */
.L_x_297:
[----:B------:R-:W-:Y:S05]  /*f450*/  BSYNC B1 ;  /* 0x0000000000017941 */ /* 0x000fea0003800000 */
.L_x_296:
        /* <DEDUP_REMOVED lines=9> */
.L_x_299:
[----:B------:R-:W-:Y:S05]  /*f4f0*/  BSYNC B1 ;  /* 0x0000000000017941 */ /* 0x000fea0003800000 */
.L_x_298:
[----:B-----5:R-:W-:Y:S01]  /*f500*/  HADD2.F32 R11, -RZ, R3.H0_H0 ;  /* 0x20000003ff0b7230 */ /* 0x020fe20000004100 */
[----:B--2---:R-:W-:Y:S01]  /*f510*/  IADD3 R10, P3, R160, R8, RZ ;  /* 0x00000008a00a7210 */ /* 0x004fe20007f7e0ff */
[----:B------:R-:W-:Y:S01]  /*f520*/  BSSY B1, `(.L_x_300) ;  /* 0x0000009000017945 */ /* 0x000fe20003800000 */
[----:B------:R-:W-:Y:S02]  /*f530*/  ISETP.GT.AND P2, PT, R0, 0x9, P1 ;  /* 0x000000090000780c */ /* 0x000fe40000f44270 */
[----:B------:R-:W-:-:S04]  /*f540*/  FMUL R11, R11, R16 ;  /* 0x000000100b0b7220 */ /* 0x000fc80000400000 */
[----:B------:R-:W-:-:S05]  /*f550*/  FFMA R11, R30, R2, R11 ;  /* 0x000000021e0b7223 */ /* 0x000fca000000000b */
[----:B------:R-:W-:Y:S02]  /*f560*/  F2FP.F16.F32.PACK_AB R14, RZ, R11 ;  /* 0x0000000bff0e723e */ /* 0x000fe400000000ff */
[----:B------:R-:W-:-:S05]  /*f570*/  IADD3.X R11, R158, R9, RZ, P3, !PT ;  /* 0x000000099e0b7210 */ /* 0x000fca0001ffe4ff */
[----:B------:R2:W-:Y:S01]  /*f580*/  @P4 STG.E.U16 desc[UR36][R10.64+0x10], R14 ;  /* 0x0000100e0a004986 */ /* 0x0005e2000c101524 */
[----:B------:R-:W-:Y:S05]  /*f590*/  @!P2 BRA `(.L_x_301) ;  /* 0x000000000004a947 */ /* 0x000fea0003800000 */
[----:B------:R0:W5:Y:S02]  /*f5a0*/  LDG.E.LTC128B.U16 R3, desc[UR36][R12.64+0x12] ;  /* 0x000012240c037981 */ /* 0x000164000c1e1520 */
.L_x_301:
[----:B------:R-:W-:Y:S05]  /*f5b0*/  BSYNC B1 ;  /* 0x0000000000017941 */ /* 0x000fea0003800000 */
.L_x_300:
[----:B--2--5:R-:W-:Y:S01]  /*f5c0*/  HADD2.F32 R11, -RZ, R3.H0_H0 ;  /* 0x20000003ff0b7230 */ /* 0x024fe20000004100 */
[----:B------:R-:W-:Y:S01]  /*f5d0*/  IADD3 R160, P4, P5, R160, R4, R161 ;  /* 0x00000004a0a07210 */ /* 0x000fe20007d9e0a1 */
[----:B------:R-:W-:Y:S01]  /*f5e0*/  BSSY B1, `(.L_x_302) ;  /* 0x0000009000017945 */ /* 0x000fe20003800000 */
[----:B------:R-:W-:Y:S02]  /*f5f0*/  ISETP.GT.AND P3, PT, R0, 0x10, P0 ;  /* 0x000000100000780c */ /* 0x000fe40000764270 */
[----:B------:R-:W-:Y:S01]  /*f600*/  FMUL R10, R11, R16 ;  /* 0x000000100b0a7220 */ /* 0x000fe20000400000 */
[----:B------:R-:W-:-:S03]  /*f610*/  IADD3.X R161, R158, R5, R165, P4, P5 ;  /* 0x000000059ea17210 */ /* 0x000fc600027ea4a5 */
[----:B------:R-:W-:-:S05]  /*f620*/  FFMA R10, R31, R2, R10 ;  /* 0x000000021f0a7223 */ /* 0x000fca000000000a */
[----:B------:R-:W-:-:S05]  /*f630*/  F2FP.F16.F32.PACK_AB R10, RZ, R10 ;  /* 0x0000000aff0a723e */ /* 0x000fca00000000ff */
[----:B------:R2:W-:Y:S01]  /*f640*/  @P2 STG.E.U16 desc[UR36][R160.64+0x12], R10 ;  /* 0x0000120aa0002986 */ /* 0x0005e2000c101524 */
[----:B------:R-:W-:Y:S05]  /*f650*/  @!P3 BRA `(.L_x_303) ;  /* 0x000000000004b947 */ /* 0x000fea0003800000 */
[----:B------:R0:W5:Y:S02]  /*f660*/  LDG.E.LTC128B.U16 R3, desc[UR36][R6.64+0x20] ;  /* 0x0000202406037981 */ /* 0x000164000c1e1520 */
.L_x_303:
[----:B------:R-:W-:Y:S05]  /*f670*/  BSYNC B1 ;  /* 0x0000000000017941 */ /* 0x000fea0003800000 */
.L_x_302:
[----:B-----5:R-:W-:Y:S01]  /*f680*/  HADD2.F32 R5, -RZ, R3.H0_H0 ;  /* 0x20000003ff057230 */ /* 0x020fe20000004100 */
        /* <DEDUP_REMOVED lines=8> */
.L_x_305:
[----:B------:R-:W-:Y:S05]  /*f710*/  BSYNC B1 ;  /* 0x0000000000017941 */ /* 0x000fea0003800000 */
.L_x_304:
[----:B0----5:R-:W-:Y:S01]  /*f720*/  HADD2.F32 R5, -RZ, R3.H0_H0 ;  /* 0x20000003ff057230 */ /* 0x021fe20000004100 */
        /* <DEDUP_REMOVED lines=8> */
.L_x_307:
[----:B------:R-:W-:Y:S05]  /*f7b0*/  BSYNC B1 ;  /* 0x0000000000017941 */ /* 0x000fea0003800000 */
.L_x_306:
[----:B-----5:R-:W-:Y:S01]  /*f7c0*/  HADD2.F32 R5, -RZ, R3.H0_H0 ;  /* 0x20000003ff057230 */ /* 0x020fe20000004100 */
[----:B------:R-:W-:Y:S01]  /*f7d0*/  ISETP.GT.AND P2, PT, R0, 0x11, P1 ;  /* 0x000000110000780c */ /* 0x000fe20000f44270 */
[----:B0-----:R-:W-:Y:S01]  /*f7e0*/  @P3 IMAD.MOV.U32 R4, RZ, RZ, R160 ;  /* 0x000000ffff043224 */ /* 0x001fe200078e00a0 */
[----:B------:R-:W-:Y:S02]  /*f7f0*/  BSSY B1, `(.L_x_308) ;  /* 0x0000009000017945 */ /* 0x000fe40003800000 */
[----:B------:R-:W-:-:S04]  /*f800*/  FMUL R5, R5, R16 ;  /* 0x0000001005057220 */ /* 0x000fc80000400000 */
[----:B------:R-:W-:-:S05]  /*f810*/  FFMA R5, R34, R2, R5 ;  /* 0x0000000222057223 */ /* 0x000fca0000000005 */
[----:B------:R-:W-:-:S04]  /*f820*/  F2FP.F16.F32.PACK_AB R5, RZ, R5 ;  /* 0x00000005ff05723e */ /* 0x000fc800000000ff */
[----:B--2---:R-:W-:Y:S01]  /*f830*/  PRMT R10, R5, 0x7610, R10 ;  /* 0x00007610050a7816 */ /* 0x004fe2000000000a */
[----:B------:R-:W-:-:S05]  /*f840*/  @P3 IMAD.MOV.U32 R5, RZ, RZ, R161 ;  /* 0x000000ffff053224 */ /* 0x000fca00078e00a1 */
[----:B------:R0:W-:Y:S01]  /*f850*/  @P3 STG.E.U16 desc[UR36][R4.64+0x20], R10 ;  /* 0x0000200a04003986 */ /* 0x0001e2000c101524 */
[----:B------:R-:W-:Y:S05]  /*f860*/  @!P2 BRA `(.L_x_309) ;  /* 0x000000000004a947 */ /* 0x000fea0003800000 */
[----:B------:R2:W5:Y:S02]  /*f870*/  LDG.E.LTC128B.U16 R3, desc[UR36][R12.64+0x22] ;  /* 0x000022240c037981 */ /* 0x000564000c1e1520 */
.L_x_309:
[----:B------:R-:W-:Y:S05]  /*f880*/  BSYNC B1 ;  /* 0x0000000000017941 */ /* 0x000fea0003800000 */
.L_x_308:
[----:B0----5:R-:W-:Y:S01]  /*f890*/  HADD2.F32 R5, -RZ, R3.H0_H0 ;  /* 0x20000003ff057230 */ /* 0x021fe20000004100 */
[----:B------:R-:W-:Y:S01]  /*f8a0*/  ISETP.GT.AND P3, PT, R0, 0x18, P0 ;  /* 0x000000180000780c */ /* 0x000fe20000764270 */
[----:B------:R-:W-:Y:S03]  /*f8b0*/  BSSY B1, `(.L_x_310) ;  /* 0x000000a000017945 */ /* 0x000fe60003800000 */
[----:B------:R-:W-:Y:S01]  /*f8c0*/  FMUL R4, R5, R16 ;  /* 0x0000001005047220 */ /* 0x000fe20000400000 */
[----:B------:R-:W-:-:S03]  /*f8d0*/  @P2 IMAD.MOV.U32 R5, RZ, RZ, R161 ;  /* 0x000000ffff052224 */ /* 0x000fc600078e00a1 */
[----:B------:R-:W-:-:S05]  /*f8e0*/  FFMA R4, R35, R2, R4 ;  /* 0x0000000223047223 */ /* 0x000fca0000000004 */
[----:B------:R-:W-:-:S04]  /*f8f0*/  F2FP.F16.F32.PACK_AB R4, RZ, R4 ;  /* 0x00000004ff04723e */ /* 0x000fc800000000ff */
[----:B------:R-:W-:Y:S02]  /*f900*/  PRMT R10, R4, 0x7610, R10 ;  /* 0x00007610040a7816 */ /* 0x000fe4000000000a */
[----:B------:R-:W-:-:S05]  /*f910*/  @P2 MOV R4, R160 ;  /* 0x000000a000042202 */ /* 0x000fca0000000f00 */
[----:B------:R0:W-:Y:S01]  /*f920*/  @P2 STG.E.U16 desc[UR36][R4.64+0x22], R10 ;  /* 0x0000220a04002986 */ /* 0x0001e2000c101524 */
[----:B------:R-:W-:Y:S05]  /*f930*/  @!P3 BRA `(.L_x_311) ;  /* 0x000000000004b947 */ /* 0x000fea0003800000 */
[----:B------:R0:W5:Y:S02]  /*f940*/  LDG.E.LTC128B.U16 R3, desc[UR36][R6.64+0x30] ;  /* 0x0000302406037981 */ /* 0x000164000c1e1520 */
.L_x_311:
[----:B------:R-:W-:Y:S05]  /*f950*/  BSYNC B1 ;  /* 0x0000000000017941 */ /* 0x000fea0003800000 */
.L_x_310:
        /* <DEDUP_REMOVED lines=9> */
.L_x_313:
[----:B------:R-:W-:Y:S05]  /*f9f0*/  BSYNC B1 ;  /* 0x0000000000017941 */ /* 0x000fea0003800000 */
.L_x_312:
        /* <DEDUP_REMOVED lines=9> */
.L_x_315:
[----:B------:R-:W-:Y:S05]  /*fa90*/  BSYNC B1 ;  /* 0x0000000000017941 */ /* 0x000fea0003800000 */
.L_x_314:
[----:B-----5:R-:W-:Y:S01]  /*faa0*/  HADD2.F32 R5, -RZ, R3.H0_H0 ;  /* 0x20000003ff057230 */ /* 0x020fe20000004100 */
[----:B------:R-:W-:Y:S01]  /*fab0*/  ISETP.GT.AND P2, PT, R0, 0x19, P1 ;  /* 0x000000190000780c */ /* 0x000fe20000f44270 */
[----:B0-----:R-:W-:Y:S01]  /*fac0*/  @P3 IMAD.MOV.U32 R4, RZ, RZ, R160 ;  /* 0x000000ffff043224 */ /* 0x001fe200078e00a0 */
[----:B------:R-:W-:Y:S02]  /*fad0*/  BSSY B1, `(.L_x_316) ;  /* 0x0000009000017945 */ /* 0x000fe40003800000 */
[----:B------:R-:W-:-:S04]  /*fae0*/  FMUL R5, R5, R16 ;  /* 0x0000001005057220 */ /* 0x000fc80000400000 */
[----:B------:R-:W-:-:S05]  /*faf0*/  FFMA R5, R38, R2, R5 ;  /* 0x0000000226057223 */ /* 0x000fca0000000005 */
[----:B------:R-:W-:-:S04]  /*fb00*/  F2FP.F16.F32.PACK_AB R5, RZ, R5 ;  /* 0x00000005ff05723e */ /* 0x000fc800000000ff */
[----:B------:R-:W-:Y:S02]  /*fb10*/  PRMT R10, R5, 0x7610, R10 ;  /* 0x00007610050a7816 */ /* 0x000fe4000000000a */
[----:B------:R-:W-:-:S05]  /*fb20*/  @P3 MOV R5, R161 ;  /* 0x000000a100053202 */ /* 0x000fca0000000f00 */
[----:B------:R0:W-:Y:S01]  /*fb30*/  @P3 STG.E.U16 desc[UR36][R4.64+0x30], R10 ;  /* 0x0000300a04003986 */ /* 0x0001e2000c101524 */
[----:B------:R-:W-:Y:S05]  /*fb40*/  @!P2 BRA `(.L_x_317) ;  /* 0x000000000004a947 */ /* 0x000fea0003800000 */
[----:B------:R0:W5:Y:S02]  /*fb50*/  LDG.E.LTC128B.U16 R3, desc[UR36][R12.64+0x32] ;  /* 0x000032240c037981 */ /* 0x000164000c1e1520 */
.L_x_317:
[----:B------:R-:W-:Y:S05]  /*fb60*/  BSYNC B1 ;  /* 0x0000000000017941 */ /* 0x000fea0003800000 */
.L_x_316:
[----:B0----5:R-:W-:Y:S01]  /*fb70*/  HADD2.F32 R5, -RZ, R3.H0_H0 ;  /* 0x20000003ff057230 */ /* 0x021fe20000004100 */
[----:B------:R-:W-:Y:S01]  /*fb80*/  ISETP.GT.AND P3, PT, R0, 0x20, P0 ;  /* 0x000000200000780c */ /* 0x000fe20000764270 */
[----:B------:R-:W-:Y:S03]  /*fb90*/  BSSY B1, `(.L_x_318) ;  /* 0x000000a000017945 */ /* 0x000fe60003800000 */
[----:B------:R-:W-:Y:S01]  /*fba0*/  FMUL R4, R5, R16 ;  /* 0x0000001005047220 */ /* 0x000fe20000400000 */
[----:B------:R-:W-:-:S03]  /*fbb0*/  @P2 IMAD.MOV.U32 R5, RZ, RZ, R161 ;  /* 0x000000ffff052224 */ /* 0x000fc600078e00a1 */
[----:B------:R-:W-:-:S05]  /*fbc0*/  FFMA R4, R39, R2, R4 ;  /* 0x0000000227047223 */ /* 0x000fca0000000004 */
[----:B------:R-:W-:-:S04]  /*fbd0*/  F2FP.F16.F32.PACK_AB R4, RZ, R4 ;  /* 0x00000004ff04723e */ /* 0x000fc800000000ff */
[----:B------:R-:W-:Y:S01]  /*fbe0*/  PRMT R10, R4, 0x7610, R10 ;  /* 0x00007610040a7816 */ /* 0x000fe2000000000a */
[----:B------:R-:W-:-:S05]  /*fbf0*/  @P2 IMAD.MOV.U32 R4, RZ, RZ, R160 ;  /* 0x000000ffff042224 */ /* 0x000fca00078e00a0 */
[----:B------:R0:W-:Y:S01]  /*fc00*/  @P2 STG.E.U16 desc[UR36][R4.64+0x32], R10 ;  /* 0x0000320a04002986 */ /* 0x0001e2000c101524 */
[----:B------:R-:W-:Y:S05]  /*fc10*/  @!P3 BRA `(.L_x_319) ;  /* 0x000000000004b947 */ /* 0x000fea0003800000 */
[----:B------:R0:W5:Y:S02]  /*fc20*/  LDG.E.LTC128B.U16 R3, desc[UR36][R6.64+0x40] ;  /* 0x0000402406037981 */ /* 0x000164000c1e1520 */
.L_x_319:
[----:B------:R-:W-:Y:S05]  /*fc30*/  BSYNC B1 ;  /* 0x0000000000017941 */ /* 0x000fea0003800000 */
.L_x_318:
        /* <DEDUP_REMOVED lines=9> */
.L_x_321:
[----:B------:R-:W-:Y:S05]  /*fcd0*/  BSYNC B1 ;  /* 0x0000000000017941 */ /* 0x000fea0003800000 */
.L_x_320:
        /* <DEDUP_REMOVED lines=9> */
.L_x_323:
[----:B------:R-:W-:Y:S05]  /*fd70*/  BSYNC B1 ;  /* 0x0000000000017941 */ /* 0x000fea0003800000 */
.L_x_322:
[----:B-----5:R-:W-:Y:S01]  /*fd80*/  HADD2.F32 R5, -RZ, R3.H0_H0 ;  /* 0x20000003ff057230 */ /* 0x020fe20000004100 */
[----:B0-----:R-:W-:Y:S01]  /*fd90*/  @P3 MOV R4, R160 ;  /* 0x000000a000043202 */ /* 0x001fe20000000f00 */
[----:B------:R-:W-:Y:S01]  /*fda0*/  BSSY B1, `(.L_x_324) ;  /* 0x000000a000017945 */ /* 0x000fe20003800000 */
[----:B------:R-:W-:Y:S02]  /*fdb0*/  ISETP.GT.AND P2, PT, R0, 0x21, P1 ;  /* 0x000000210000780c */ /* 0x000fe40000f44270 */
[----:B------:R-:W-:-:S04]  /*fdc0*/  FMUL R5, R5, R16 ;  /* 0x0000001005057220 */ /* 0x000fc80000400000 */
[----:B------:R-:W-:-:S05]  /*fdd0*/  FFMA R5, R42, R2, R5 ;  /* 0x000000022a057223 */ /* 0x000fca0000000005 */
[----:B------:R-:W-:-:S04]  /*fde0*/  F2FP.F16.F32.PACK_AB R5, RZ, R5 ;  /* 0x00000005ff05723e */ /* 0x000fc800000000ff */
[----:B------:R-:W-:Y:S01]  /*fdf0*/  PRMT R10, R5, 0x7610, R10 ;  /* 0x00007610050a7816 */ /* 0x000fe2000000000a */
[----:B------:R-:W-:-:S05]  /*fe00*/  @P3 IMAD.MOV.U32 R5, RZ, RZ, R161 ;  /* 0x000000ffff053224 */ /* 0x000fca00078e00a1 */
[----:B------:R0:W-:Y:S01]  /*fe10*/  @P3 STG.E.U16 desc[UR36][R4.64+0x40], R10 ;  /* 0x0000400a04003986 */ /* 0x0001e2000c101524 */
[----:B------:R-:W-:Y:S05]  /*fe20*/  @!P2 BRA `(.L_x_325) ;  /* 0x000000000004a947 */ /* 0x000fea0003800000 */
[----:B------:R0:W5:Y:S02]  /*fe30*/  LDG.E.LTC128B.U16 R3, desc[UR36][R12.64+0x42] ;  /* 0x000042240c037981 */ /* 0x000164000c1e1520 */
.L_x_325:
[----:B------:R-:W-:Y:S05]  /*fe40*/  BSYNC B1 ;  /* 0x0000000000017941 */ /* 0x000fea0003800000 */
.L_x_324:
[----:B0----5:R-:W-:Y:S01]  /*fe50*/  HADD2.F32 R5, -RZ, R3.H0_H0 ;  /* 0x20000003ff057230 */ /* 0x021fe20000004100 */
[----:B------:R-:W-:Y:S01]  /*fe60*/  ISETP.GT.AND P3, PT, R0, 0x28, P0 ;  /* 0x000000280000780c */ /* 0x000fe20000764270 */
[----:B------:R-:W-:Y:S03]  /*fe70*/  BSSY B1, `(.L_x_326) ;  /* 0x000000a000017945 */ /* 0x000fe60003800000 */
[----:B------:R-:W-:Y:S01]  /*fe80*/  FMUL R4, R5, R16 ;  /* 0x0000001005047220 */ /* 0x000fe20000400000 */
[----:B------:R-:W-:-:S03]  /*fe90*/  @P2 MOV R5, R161 ;  /* 0x000000a100052202 */ /* 0x000fc60000000f00 */
[----:B------:R-:W-:-:S05]  /*fea0*/  FFMA R4, R43, R2, R4 ;  /* 0x000000022b047223 */ /* 0x000fca0000000004 */
[----:B------:R-:W-:-:S04]  /*feb0*/  F2FP.F16.F32.PACK_AB R4, RZ, R4 ;  /* 0x00000004ff04723e */ /* 0x000fc800000000ff */
[----:B------:R-:W-:Y:S01]  /*fec0*/  PRMT R10, R4, 0x7610, R10 ;  /* 0x00007610040a7816 */ /* 0x000fe2000000000a */
[----:B------:R-:W-:-:S05]  /*fed0*/  @P2 IMAD.MOV.U32 R4, RZ, RZ, R160 ;  /* 0x000000ffff042224 */ /* 0x000fca00078e00a0 */
[----:B------:R0:W-:Y:S01]  /*fee0*/  @P2 STG.E.U16 desc[UR36][R4.64+0x42], R10 ;  /* 0x0000420a04002986 */ /* 0x0001e2000c101524 */
[----:B------:R-:W-:Y:S05]  /*fef0*/  @!P3 BRA `(.L_x_327) ;  /* 0x000000000004b947 */ /* 0x000fea0003800000 */
[----:B------:R0:W5:Y:S02]  /*ff00*/  LDG.E.LTC128B.U16 R3, desc[UR36][R6.64+0x50] ;  /* 0x0000502406037981 */ /* 0x000164000c1e1520 */
.L_x_327:
[----:B------:R-:W-:Y:S05]  /*ff10*/  BSYNC B1 ;  /* 0x0000000000017941 */ /* 0x000fea0003800000 */
.L_x_326:
        /* <DEDUP_REMOVED lines=9> */
.L_x_329:
[----:B------:R-:W-:Y:S05]  /*ffb0*/  BSYNC B1 ;  /* 0x0000000000017941 */ /* 0x000fea0003800000 */
.L_x_328:
        /* <DEDUP_REMOVED lines=9> */
.L_x_331:
[----:B------:R-:W-:Y:S05]  /*10050*/  BSYNC B1 ;  /* 0x0000000000017941 */ /* 0x000fea0003800000 */
.L_x_330:
[----:B-----5:R-:W-:Y:S01]  /*10060*/  HADD2.F32 R5, -RZ, R3.H0_H0 ;  /* 0x20000003ff057230 */ /* 0x020fe20000004100 */
[----:B------:R-:W-:Y:S01]  /*10070*/  ISETP.GT.AND P2, PT, R0, 0x29, P1 ;  /* 0x000000290000780c */ /* 0x000fe20000f44270 */
[----:B0-----:R-:W-:Y:S01]  /*10080*/  @P3 IMAD.MOV.U32 R4, RZ, RZ, R160 ;  /* 0x000000ffff043224 */ /* 0x001fe200078e00a0 */
[----:B------:R-:W-:Y:S02]  /*10090*/  BSSY B1, `(.L_x_332) ;  /* 0x0000009000017945 */ /* 0x000fe40003800000 */
        /* <DEDUP_REMOVED lines=8> */
.L_x_333:
[----:B------:R-:W-:Y:S05]  /*10120*/  BSYNC B1 ;  /* 0x0000000000017941 */ /* 0x000fea0003800000 */
.L_x_332:
        /* <DEDUP_REMOVED lines=12> */
.L_x_335:
[----:B------:R-:W-:Y:S05]  /*101f0*/  BSYNC B1 ;  /* 0x0000000000017941 */ /* 0x000fea0003800000 */
.L_x_334:
        /* <DEDUP_REMOVED lines=9> */
.L_x_337:
[----:B------:R-:W-:Y:S05]  /*10290*/  BSYNC B1 ;  /* 0x0000000000017941 */ /* 0x000fea0003800000 */
.L_x_336:
        /* <DEDUP_REMOVED lines=9> */
.L_x_339:
[----:B------:R-:W-:Y:S05]  /*10330*/  BSYNC B1 ;  /* 0x0000000000017941 */ /* 0x000fea0003800000 */
.L_x_338:
        /* <DEDUP_REMOVED lines=12> */
.L_x_341:
[----:B------:R-:W-:Y:S05]  /*10400*/  BSYNC B1 ;  /* 0x0000000000017941 */ /* 0x000fea0003800000 */
.L_x_340:
        /* <DEDUP_REMOVED lines=12> */
.L_x_343:
[----:B------:R-:W-:Y:S05]  /*104d0*/  BSYNC B1 ;  /* 0x0000000000017941 */ /* 0x000fea0003800000 */
.L_x_342:
        /* <DEDUP_REMOVED lines=9> */
.L_x_345:
[----:B------:R-:W-:Y:S05]  /*10570*/  BSYNC B1 ;  /* 0x0000000000017941 */ /* 0x000fea0003800000 */
.L_x_344:
        /* <DEDUP_REMOVED lines=9> */
.L_x_347:
[----:B------:R-:W-:Y:S05]  /*10610*/  BSYNC B1 ;  /* 0x0000000000017941 */ /* 0x000fea0003800000 */
.L_x_346:
        /* <DEDUP_REMOVED lines=12> */
.L_x_349:
[----:B------:R-:W-:Y:S05]  /*106e0*/  BSYNC B1 ;  /* 0x0000000000017941 */ /* 0x000fea0003800000 */
.L_x_348:
        /* <DEDUP_REMOVED lines=12> */
.L_x_351:
[----:B------:R-:W-:Y:S05]  /*107b0*/  BSYNC B1 ;  /* 0x0000000000017941 */ /* 0x000fea0003800000 */
.L_x_350:
        /* <DEDUP_REMOVED lines=9> */
.L_x_353:
[----:B------:R-:W-:Y:S05]  /*10850*/  BSYNC B1 ;  /* 0x0000000000017941 */ /* 0x000fea0003800000 */
.L_x_352:
        /* <DEDUP_REMOVED lines=9> */
.L_x_355:
[----:B------:R-:W-:Y:S05]  /*108f0*/  BSYNC B1 ;  /* 0x0000000000017941 */ /* 0x000fea0003800000 */
.L_x_354:
        /* <DEDUP_REMOVED lines=12> */
.L_x_357:
[----:B------:R-:W-:Y:S05]  /*109c0*/  BSYNC B1 ;  /* 0x0000000000017941 */ /* 0x000fea0003800000 */
.L_x_356:
        /* <DEDUP_REMOVED lines=12> */
.L_x_359:
[----:B------:R-:W-:Y:S05]  /*10a90*/  BSYNC B1 ;  /* 0x0000000000017941 */ /* 0x000fea0003800000 */
.L_x_358:
        /* <DEDUP_REMOVED lines=9> */
.L_x_361:
[----:B------:R-:W-:Y:S05]  /*10b30*/  BSYNC B1 ;  /* 0x0000000000017941 */ /* 0x000fea0003800000 */
.L_x_360:
        /* <DEDUP_REMOVED lines=9> */
.L_x_363:
[----:B------:R-:W-:Y:S05]  /*10bd0*/  BSYNC B1 ;  /* 0x0000000000017941 */ /* 0x000fea0003800000 */
.L_x_362:
        /* <DEDUP_REMOVED lines=12> */
.L_x_365:
[----:B------:R-:W-:Y:S05]  /*10ca0*/  BSYNC B1 ;  /* 0x0000000000017941 */ /* 0x000fea0003800000 */
.L_x_364:
        /* <DEDUP_REMOVED lines=12> */
.L_x_367:
[----:B------:R-:W-:Y:S05]  /*10d70*/  BSYNC B1 ;  /* 0x0000000000017941 */ /* 0x000fea0003800000 */
.L_x_366:
        /* <DEDUP_REMOVED lines=9> */
.L_x_369:
[----:B------:R-:W-:Y:S05]  /*10e10*/  BSYNC B1 ;  /* 0x0000000000017941 */ /* 0x000fea0003800000 */
.L_x_368:
        /* <DEDUP_REMOVED lines=9> */
.L_x_371:
[----:B------:R-:W-:Y:S05]  /*10eb0*/  BSYNC B1 ;  /* 0x0000000000017941 */ /* 0x000fea0003800000 */
.L_x_370:
        /* <DEDUP_REMOVED lines=12> */
.L_x_373:
[----:B------:R-:W-:Y:S05]  /*10f80*/  BSYNC B1 ;  /* 0x0000000000017941 */ /* 0x000fea0003800000 */
.L_x_372:
        /* <DEDUP_REMOVED lines=12> */
.L_x_375:
[----:B------:R-:W-:Y:S05]  /*11050*/  BSYNC B1 ;  /* 0x0000000000017941 */ /* 0x000fea0003800000 */
.L_x_374:
        /* <DEDUP_REMOVED lines=9> */
.L_x_377:
[----:B------:R-:W-:Y:S05]  /*110f0*/  BSYNC B1 ;  /* 0x0000000000017941 */ /* 0x000fea0003800000 */
.L_x_376:
        /* <DEDUP_REMOVED lines=9> */
.L_x_379:
[----:B------:R-:W-:Y:S05]  /*11190*/  BSYNC B1 ;  /* 0x0000000000017941 */ /* 0x000fea0003800000 */
.L_x_378:
        /* <DEDUP_REMOVED lines=12> */
.L_x_381:
[----:B------:R-:W-:Y:S05]  /*11260*/  BSYNC B1 ;  /* 0x0000000000017941 */ /* 0x000fea0003800000 */
.L_x_380:
        /* <DEDUP_REMOVED lines=12> */
.L_x_383:
[----:B------:R-:W-:Y:S05]  /*11330*/  BSYNC B1 ;  /* 0x0000000000017941 */ /* 0x000fea0003800000 */
.L_x_382:
        /* <DEDUP_REMOVED lines=9> */
.L_x_385:
[----:B------:R-:W-:Y:S05]  /*113d0*/  BSYNC B1 ;  /* 0x0000000000017941 */ /* 0x000fea0003800000 */
.L_x_384:
        /* <DEDUP_REMOVED lines=9> */
.L_x_387:
[----:B------:R-:W-:Y:S05]  /*11470*/  BSYNC B1 ;  /* 0x0000000000017941 */ /* 0x000fea0003800000 */
.L_x_386:
        /* <DEDUP_REMOVED lines=12> */
.L_x_389:
[----:B------:R-:W-:Y:S05]  /*11540*/  BSYNC B1 ;  /* 0x0000000000017941 */ /* 0x000fea0003800000 */
.L_x_388:
        /* <DEDUP_REMOVED lines=12> */
.L_x_391:
[----:B------:R-:W-:Y:S05]  /*11610*/  BSYNC B1 ;  /* 0x0000000000017941 */ /* 0x000fea0003800000 */
.L_x_390:
        /* <DEDUP_REMOVED lines=9> */
.L_x_393:
[----:B------:R-:W-:Y:S05]  /*116b0*/  BSYNC B1 ;  /* 0x0000000000017941 */ /* 0x000fea0003800000 */
.L_x_392:
        /* <DEDUP_REMOVED lines=9> */
.L_x_395:
[----:B------:R-:W-:Y:S05]  /*11750*/  BSYNC B1 ;  /* 0x0000000000017941 */ /* 0x000fea0003800000 */
.L_x_394:
        /* <DEDUP_REMOVED lines=12> */
.L_x_397:
[----:B------:R-:W-:Y:S05]  /*11820*/  BSYNC B1 ;  /* 0x0000000000017941 */ /* 0x000fea0003800000 */
.L_x_396:
        /* <DEDUP_REMOVED lines=12> */
.L_x_399:
[----:B------:R-:W-:Y:S05]  /*118f0*/  BSYNC B1 ;  /* 0x0000000000017941 */ /* 0x000fea0003800000 */
.L_x_398:
        /* <DEDUP_REMOVED lines=9> */
.L_x_401:
[----:B------:R-:W-:Y:S05]  /*11990*/  BSYNC B1 ;  /* 0x0000000000017941 */ /* 0x000fea0003800000 */
.L_x_400:
        /* <DEDUP_REMOVED lines=9> */
.L_x_403:
[----:B------:R-:W-:Y:S05]  /*11a30*/  BSYNC B1 ;  /* 0x0000000000017941 */ /* 0x000fea0003800000 */
.L_x_402:
        /* <DEDUP_REMOVED lines=12> */
.L_x_405:
[----:B------:R-:W-:Y:S05]  /*11b00*/  BSYNC B1 ;  /* 0x0000000000017941 */ /* 0x000fea0003800000 */
.L_x_404:
        /* <DEDUP_REMOVED lines=12> */
.L_x_407:
[----:B------:R-:W-:Y:S05]  /*11bd0*/  BSYNC B1 ;  /* 0x0000000000017941 */ /* 0x000fea0003800000 */
.L_x_406:
        /* <DEDUP_REMOVED lines=9> */
.L_x_409:
[----:B------:R-:W-:Y:S05]  /*11c70*/  BSYNC B1 ;  /* 0x0000000000017941 */ /* 0x000fea0003800000 */
.L_x_408:
        /* <DEDUP_REMOVED lines=9> */
.L_x_411:
[----:B------:R-:W-:Y:S05]  /*11d10*/  BSYNC B1 ;  /* 0x0000000000017941 */ /* 0x000fea0003800000 */
.L_x_410:
        /* <DEDUP_REMOVED lines=12> */
.L_x_413:
[----:B------:R-:W-:Y:S05]  /*11de0*/  BSYNC B1 ;  /* 0x0000000000017941 */ /* 0x000fea0003800000 */
.L_x_412:
        /* <DEDUP_REMOVED lines=12> */
.L_x_415:
[----:B------:R-:W-:Y:S05]  /*11eb0*/  BSYNC B1 ;  /* 0x0000000000017941 */ /* 0x000fea0003800000 */
.L_x_414:
        /* <DEDUP_REMOVED lines=9> */
.L_x_417:
[----:B------:R-:W-:Y:S05]  /*11f50*/  BSYNC B1 ;  /* 0x0000000000017941 */ /* 0x000fea0003800000 */
.L_x_416:
        /* <DEDUP_REMOVED lines=9> */
.L_x_419:
[----:B------:R-:W-:Y:S05]  /*11ff0*/  BSYNC B1 ;  /* 0x0000000000017941 */ /* 0x000fea0003800000 */
.L_x_418:
        /* <DEDUP_REMOVED lines=12> */
.L_x_421:
[----:B------:R-:W-:Y:S05]  /*120c0*/  BSYNC B1 ;  /* 0x0000000000017941 */ /* 0x000fea0003800000 */
.L_x_420:
        /* <DEDUP_REMOVED lines=12> */
.L_x_423:
[----:B------:R-:W-:Y:S05]  /*12190*/  BSYNC B1 ;  /* 0x0000000000017941 */ /* 0x000fea0003800000 */
.L_x_422:
        /* <DEDUP_REMOVED lines=9> */
.L_x_425:
[----:B------:R-:W-:Y:S05]  /*12230*/  BSYNC B1 ;  /* 0x0000000000017941 */ /* 0x000fea0003800000 */
.L_x_424:
        /* <DEDUP_REMOVED lines=9> */
.L_x_427:
[----:B------:R-:W-:Y:S05]  /*122d0*/  BSYNC B1 ;  /* 0x0000000000017941 */ /* 0x000fea0003800000 */
.L_x_426:
        /* <DEDUP_REMOVED lines=12> */
.L_x_429:
[----:B------:R-:W-:Y:S05]  /*123a0*/  BSYNC B1 ;  /* 0x0000000000017941 */ /* 0x000fea0003800000 */
.L_x_428:
        /* <DEDUP_REMOVED lines=12> */
.L_x_431:
[----:B------:R-:W-:Y:S05]  /*12470*/  BSYNC B1 ;  /* 0x0000000000017941 */ /* 0x000fea0003800000 */
.L_x_430:
        /* <DEDUP_REMOVED lines=9> */
.L_x_433:
[----:B------:R-:W-:Y:S05]  /*12510*/  BSYNC B1 ;  /* 0x0000000000017941 */ /* 0x000fea0003800000 */
.L_x_432:
        /* <DEDUP_REMOVED lines=9> */
.L_x_435:
[----:B------:R-:W-:Y:S05]  /*125b0*/  BSYNC B1 ;  /* 0x0000000000017941 */ /* 0x000fea0003800000 */
.L_x_434:
        /* <DEDUP_REMOVED lines=12> */
.L_x_437:
[----:B------:R-:W-:Y:S05]  /*12680*/  BSYNC B1 ;  /* 0x0000000000017941 */ /* 0x000fea0003800000 */
.L_x_436:
        /* <DEDUP_REMOVED lines=12> */
.L_x_439:
[----:B------:R-:W-:Y:S05]  /*12750*/  BSYNC B1 ;  /* 0x0000000000017941 */ /* 0x000fea0003800000 */
.L_x_438:
        /* <DEDUP_REMOVED lines=9> */
.L_x_441:
[----:B------:R-:W-:Y:S05]  /*127f0*/  BSYNC B1 ;  /* 0x0000000000017941 */ /* 0x000fea0003800000 */
.L_x_440:
        /* <DEDUP_REMOVED lines=9> */
.L_x_443:
[----:B------:R-:W-:Y:S05]  /*12890*/  BSYNC B1 ;  /* 0x0000000000017941 */ /* 0x000fea0003800000 */
.L_x_442:
        /* <DEDUP_REMOVED lines=12> */
.L_x_445:
[----:B------:R-:W-:Y:S05]  /*12960*/  BSYNC B1 ;  /* 0x0000000000017941 */ /* 0x000fea0003800000 */
.L_x_444:
        /* <DEDUP_REMOVED lines=12> */
.L_x_447:
[----:B------:R-:W-:Y:S05]  /*12a30*/  BSYNC B1 ;  /* 0x0000000000017941 */ /* 0x000fea0003800000 */
.L_x_446:
        /* <DEDUP_REMOVED lines=9> */
.L_x_449:
[----:B------:R-:W-:Y:S05]  /*12ad0*/  BSYNC B1 ;  /* 0x0000000000017941 */ /* 0x000fea0003800000 */
.L_x_448:
        /* <DEDUP_REMOVED lines=9> */
.L_x_451:
[----:B------:R-:W-:Y:S05]  /*12b70*/  BSYNC B1 ;  /* 0x0000000000017941 */ /* 0x000fea0003800000 */
.L_x_450:
        /* <DEDUP_REMOVED lines=12> */
.L_x_453:
[----:B------:R-:W-:Y:S05]  /*12c40*/  BSYNC B1 ;  /* 0x0000000000017941 */ /* 0x000fea0003800000 */
.L_x_452:
        /* <DEDUP_REMOVED lines=12> */
.L_x_455:
[----:B------:R-:W-:Y:S05]  /*12d10*/  BSYNC B1 ;  /* 0x0000000000017941 */ /* 0x000fea0003800000 */
.L_x_454:
        /* <DEDUP_REMOVED lines=9> */
.L_x_457:
[----:B------:R-:W-:Y:S05]  /*12db0*/  BSYNC B1 ;  /* 0x0000000000017941 */ /* 0x000fea0003800000 */
.L_x_456:
        /* <DEDUP_REMOVED lines=9> */
.L_x_459:
[----:B------:R-:W-:Y:S05]  /*12e50*/  BSYNC B1 ;  /* 0x0000000000017941 */ /* 0x000fea0003800000 */
.L_x_458:
        /* <DEDUP_REMOVED lines=12> */
.L_x_461:
[----:B------:R-:W-:Y:S05]  /*12f20*/  BSYNC B1 ;  /* 0x0000000000017941 */ /* 0x000fea0003800000 */
.L_x_460:
        /* <DEDUP_REMOVED lines=12> */
.L_x_463:
[----:B------:R-:W-:Y:S05]  /*12ff0*/  BSYNC B1 ;  /* 0x0000000000017941 */ /* 0x000fea0003800000 */
.L_x_462:
        /* <DEDUP_REMOVED lines=9> */
.L_x_465:
[----:B------:R-:W-:Y:S05]  /*13090*/  BSYNC B1 ;  /* 0x0000000000017941 */ /* 0x000fea0003800000 */
.L_x_464:
        /* <DEDUP_REMOVED lines=9> */
.L_x_467:
[----:B------:R-:W-:Y:S05]  /*13130*/  BSYNC B1 ;  /* 0x0000000000017941 */ /* 0x000fea0003800000 */
.L_x_466:
        /* <DEDUP_REMOVED lines=12> */
.L_x_469:
[----:B------:R-:W-:Y:S05]  /*13200*/  BSYNC B1 ;  /* 0x0000000000017941 */ /* 0x000fea0003800000 */
.L_x_468:
        /* <DEDUP_REMOVED lines=12> */
.L_x_471:
[----:B------:R-:W-:Y:S05]  /*132d0*/  BSYNC B1 ;  /* 0x0000000000017941 */ /* 0x000fea0003800000 */
.L_x_470:
        /* <DEDUP_REMOVED lines=9> */
.L_x_473:
[----:B------:R-:W-:Y:S05]  /*13370*/  BSYNC B1 ;  /* 0x0000000000017941 */ /* 0x000fea0003800000 */
.L_x_472:
        /* <DEDUP_REMOVED lines=9> */
.L_x_475:
[----:B------:R-:W-:Y:S05]  /*13410*/  BSYNC B1 ;  /* 0x0000000000017941 */ /* 0x000fea0003800000 */
.L_x_474:
        /* <DEDUP_REMOVED lines=12> */
.L_x_477:
[----:B------:R-:W-:Y:S05]  /*134e0*/  BSYNC B1 ;  /* 0x0000000000017941 */ /* 0x000fea0003800000 */
.L_x_476:
        /* <DEDUP_REMOVED lines=12> */
.L_x_479:
[----:B------:R-:W-:Y:S05]  /*135b0*/  BSYNC B1 ;  /* 0x0000000000017941 */ /* 0x000fea0003800000 */
.L_x_478:
        /* <DEDUP_REMOVED lines=9> */
.L_x_481:
[----:B------:R-:W-:Y:S05]  /*13650*/  BSYNC B1 ;  /* 0x0000000000017941 */ /* 0x000fea0003800000 */
.L_x_480:
        /* <DEDUP_REMOVED lines=9> */
.L_x_483:
[----:B------:R-:W-:Y:S05]  /*136f0*/  BSYNC B1 ;  /* 0x0000000000017941 */ /* 0x000fea0003800000 */
.L_x_482:
        /* <DEDUP_REMOVED lines=12> */
.L_x_485:
[----:B------:R-:W-:Y:S05]  /*137c0*/  BSYNC B1 ;  /* 0x0000000000017941 */ /* 0x000fea0003800000 */
.L_x_484:
        /* <DEDUP_REMOVED lines=12> */
.L_x_487:
[----:B------:R-:W-:Y:S05]  /*13890*/  BSYNC B1 ;  /* 0x0000000000017941 */ /* 0x000fea0003800000 */
.L_x_486:
        /* <DEDUP_REMOVED lines=9> */
.L_x_489:
[----:B------:R-:W-:Y:S05]  /*13930*/  BSYNC B1 ;  /* 0x0000000000017941 */ /* 0x000fea0003800000 */
.L_x_488:
        /* <DEDUP_REMOVED lines=9> */
.L_x_491:
[----:B------:R-:W-:Y:S05]  /*139d0*/  BSYNC B1 ;  /* 0x0000000000017941 */ /* 0x000fea0003800000 */
.L_x_490:
        /* <DEDUP_REMOVED lines=12> */
.L_x_493:
[----:B------:R-:W-:Y:S05]  /*13aa0*/  BSYNC B1 ;  /* 0x0000000000017941 */ /* 0x000fea0003800000 */
.L_x_492:
        /* <DEDUP_REMOVED lines=12> */
.L_x_495:
[----:B------:R-:W-:Y:S05]  /*13b70*/  BSYNC B1 ;  /* 0x0000000000017941 */ /* 0x000fea0003800000 */
.L_x_494:
        /* <DEDUP_REMOVED lines=9> */
.L_x_497:
[----:B------:R-:W-:Y:S05]  /*13c10*/  BSYNC B1 ;  /* 0x0000000000017941 */ /* 0x000fea0003800000 */
.L_x_496:
        /* <DEDUP_REMOVED lines=9> */
.L_x_499:
[----:B------:R-:W-:Y:S05]  /*13cb0*/  BSYNC B1 ;  /* 0x0000000000017941 */ /* 0x000fea0003800000 */
.L_x_498:
        /* <DEDUP_REMOVED lines=12> */
.L_x_501:
[----:B------:R-:W-:Y:S05]  /*13d80*/  BSYNC B1 ;  /* 0x0000000000017941 */ /* 0x000fea0003800000 */
.L_x_500:
        /* <DEDUP_REMOVED lines=12> */
.L_x_503:
[----:B------:R-:W-:Y:S05]  /*13e50*/  BSYNC B1 ;  /* 0x0000000000017941 */ /* 0x000fea0003800000 */
.L_x_502:
        /* <DEDUP_REMOVED lines=9> */
.L_x_505:
[----:B------:R-:W-:Y:S05]  /*13ef0*/  BSYNC B1 ;  /* 0x0000000000017941 */ /* 0x000fea0003800000 */
.L_x_504:
        /* <DEDUP_REMOVED lines=9> */
.L_x_507:
[----:B------:R-:W-:Y:S05]  /*13f90*/  BSYNC B1 ;  /* 0x0000000000017941 */ /* 0x000fea0003800000 */
.L_x_506:
        /* <DEDUP_REMOVED lines=12> */
.L_x_509:
[----:B------:R-:W-:Y:S05]  /*14060*/  BSYNC B1 ;  /* 0x0000000000017941 */ /* 0x000fea0003800000 */
.L_x_508:
        /* <DEDUP_REMOVED lines=12> */
.L_x_511:
[----:B------:R-:W-:Y:S05]  /*14130*/  BSYNC B1 ;  /* 0x0000000000017941 */ /* 0x000fea0003800000 */
.L_x_510:
        /* <DEDUP_REMOVED lines=9> */
.L_x_513:
[----:B------:R-:W-:Y:S05]  /*141d0*/  BSYNC B1 ;  /* 0x0000000000017941 */ /* 0x000fea0003800000 */
.L_x_512:
        /* <DEDUP_REMOVED lines=9> */
.L_x_515:
[----:B------:R-:W-:Y:S05]  /*14270*/  BSYNC B1 ;  /* 0x0000000000017941 */ /* 0x000fea0003800000 */
.L_x_514:
        /* <DEDUP_REMOVED lines=12> */
.L_x_517:
[----:B------:R-:W-:Y:S05]  /*14340*/  BSYNC B1 ;  /* 0x0000000000017941 */ /* 0x000fea0003800000 */
.L_x_516:
        /* <DEDUP_REMOVED lines=12> */
.L_x_519:
[----:B------:R-:W-:Y:S05]  /*14410*/  BSYNC B1 ;  /* 0x0000000000017941 */ /* 0x000fea0003800000 */
.L_x_518:
        /* <DEDUP_REMOVED lines=9> */
.L_x_521:
[----:B------:R-:W-:Y:S05]  /*144b0*/  BSYNC B1 ;  /* 0x0000000000017941 */ /* 0x000fea0003800000 */
.L_x_520:
        /* <DEDUP_REMOVED lines=9> */
.L_x_523:
[----:B------:R-:W-:Y:S05]  /*14550*/  BSYNC B1 ;  /* 0x0000000000017941 */ /* 0x000fea0003800000 */
.L_x_522:
        /* <DEDUP_REMOVED lines=12> */
.L_x_525:
[----:B------:R-:W-:Y:S05]  /*14620*/  BSYNC B1 ;  /* 0x0000000000017941 */ /* 0x000fea0003800000 */
.L_x_524:
        /* <DEDUP_REMOVED lines=12> */
.L_x_527:
[----:B------:R-:W-:Y:S05]  /*146f0*/  BSYNC B1 ;  /* 0x0000000000017941 */ /* 0x000fea0003800000 */
.L_x_526:
        /* <DEDUP_REMOVED lines=9> */
.L_x_529:
[----:B------:R-:W-:Y:S05]  /*14790*/  BSYNC B1 ;  /* 0x0000000000017941 */ /* 0x000fea0003800000 */
.L_x_528:
        /* <DEDUP_REMOVED lines=9> */
.L_x_531:
[----:B------:R-:W-:Y:S05]  /*14830*/  BSYNC B1 ;  /* 0x0000000000017941 */ /* 0x000fea0003800000 */
.L_x_530:
        /* <DEDUP_REMOVED lines=12> */
.L_x_533:
[----:B------:R-:W-:Y:S05]  /*14900*/  BSYNC B1 ;  /* 0x0000000000017941 */ /* 0x000fea0003800000 */
.L_x_532:
        /* <DEDUP_REMOVED lines=12> */
.L_x_535:
[----:B------:R-:W-:Y:S05]  /*149d0*/  BSYNC B1 ;  /* 0x0000000000017941 */ /* 0x000fea0003800000 */
.L_x_534:
        /* <DEDUP_REMOVED lines=9> */
.L_x_537:
[----:B------:R-:W-:Y:S05]  /*14a70*/  BSYNC B1 ;  /* 0x0000000000017941 */ /* 0x000fea0003800000 */
.L_x_536:
        /* <DEDUP_REMOVED lines=9> */
.L_x_539:
[----:B------:R-:W-:Y:S05]  /*14b10*/  BSYNC B1 ;  /* 0x0000000000017941 */ /* 0x000fea0003800000 */
.L_x_538:
[----:B-----5:R-:W-:Y:S01]  /*14b20*/  HADD2.F32 R5, -RZ, R3.H0_H0 ;  /* 0x20000003ff057230 */ /* 0x020fe20000004100 */
[----:B0-----:R-:W-:Y:S01]  /*14b30*/  @P2 MOV R4, R160 ;  /* 0x000000a000042202 */ /* 0x001fe20000000f00 */
[----:B------:R-:W-:Y:S01]  /*14b40*/  BSSY B1, `(.L_x_540) ;  /* 0x000000a000017945 */ /* 0x000fe20003800000 */
[----:B------:R-:W-:Y:S02]  /*14b50*/  ISETP.GT.AND P1, PT, R0, 0xf9, P1 ;  /* 0x000000f90000780c */ /* 0x000fe40000f24270 */
[----:B------:R-:W-:-:S04]  /*14b60*/  FMUL R5, R5, R16 ;  /* 0x0000001005057220 */ /* 0x000fc80000400000 */
[----:B------:R-:W-:-:S05]  /*14b70*/  FFMA R5, R150, R2, R5 ;  /* 0x0000000296057223 */ /* 0x000fca0000000005 */
[----:B------:R-:W-:-:S04]  /*14b80*/  F2FP.F16.F32.PACK_AB R5, RZ, R5 ;  /* 0x00000005ff05723e */ /* 0x000fc800000000ff */
[----:B-1--4-:R-:W-:Y:S01]  /*14b90*/  PRMT R6, R5, 0x7610, R6 ;  /* 0x0000761005067816 */ /* 0x012fe20000000006 */
[----:B------:R-:W-:-:S05]  /*14ba0*/  @P2 IMAD.MOV.U32 R5, RZ, RZ, R161 ;  /* 0x000000ffff052224 */ /* 0x000fca00078e00a1 */
[----:B------:R0:W-:Y:S01]  /*14bb0*/  @P2 STG.E.U16 desc[UR36][R4.64+0x1f0], R6 ;  /* 0x0001f00604002986 */ /* 0x0001e2000c101524 */
[----:B------:R-:W-:Y:S05]  /*14bc0*/  @!P1 BRA `(.L_x_541) ;  /* 0x0000000000049947 */ /* 0x000fea0003800000 */
[----:B------:R1:W5:Y:S02]  /*14bd0*/  LDG.E.LTC128B.U16 R3, desc[UR36][R12.64+0x1f2] ;  /* 0x0001f2240c037981 */ /* 0x000364000c1e1520 */
.L_x_541:
[----:B------:R-:W-:Y:S05]  /*14be0*/  BSYNC B1 ;  /* 0x0000000000017941 */ /* 0x000fea0003800000 */
.L_x_540:
[----:B------:R-:W-:Y:S05]  /*14bf0*/  @!P1 BRA `(.L_x_542) ;  /* 0x0000005400c09947 */ /* 0x000fea0003800000 */
[----:B-----5:R-:W-:-:S05]  /*14c00*/  HADD2.F32 R3, -RZ, R3.H0_H0 ;  /* 0x20000003ff037230 */ /* 0x020fca0000004100 */
[----:B------:R-:W-:-:S04]  /*14c10*/  FMUL R0, R3, R16 ;  /* 0x0000001003007220 */ /* 0x000fc80000400000 */
[----:B------:R-:W-:-:S05]  /*14c20*/  FFMA R0, R151, R2, R0 ;  /* 0x0000000297007223 */ /* 0x000fca0000000000 */
[----:B------:R-:W-:-:S05]  /*14c30*/  F2FP.F16.F32.PACK_AB R0, RZ, R0 ;  /* 0x00000000ff00723e */ /* 0x000fca00000000ff */
[----:B------:R4:W-:Y:S01]  /*14c40*/  STG.E.U16 desc[UR36][R160.64+0x1f2], R0 ;  /* 0x0001f200a0007986 */ /* 0x0009e2000c101524 */
[----:B------:R-:W-:Y:S05]  /*14c50*/  BRA `(.L_x_542) ;  /* 0x0000005400a87947 */ /* 0x000fea0003800000 */
.L_x_35:
[----:B------:R-:W2:Y:S01]  /*14c60*/  LDL.LU R3, [R1] ;  /* 0x0000000001037983 */ /* 0x000ea20000300800 */
[----:B------:R-:W-:-:S03]  /*14c70*/  ULDC.64 UR4, c[0x0][0x5c0] ;  /* 0x0001700000047ab9 */ /* 0x000fc60000000a00 */
[----:B------:R-:W3:Y:S04]  /*14c80*/  LDL.LU R9, [R1+0x5c] ;  /* 0x00005c0001097983 */ /* 0x000ee80000300800 */
[----:B------:R-:W4:Y:S04]  /*14c90*/  LDL.LU R12, [R1+0x98] ;  /* 0x00009800010c7983 */ /* 0x000f280000300800 */
[----:B------:R-:W5:Y:S04]  /*14ca0*/  LDL.LU R235, [R1+0x9c] ;  /* 0x00009c0001eb7983 */ /* 0x000f680000300800 */
        /* <DEDUP_REMOVED lines=75> */
[----:B------:R-:W5:Y:S01]  /*15160*/  LDL.LU R159, [R1+0x1cc] ;  /* 0x0001cc00019f7983 */ /* 0x000f620000300800 */
[----:B--2---:R-:W-:-:S03]  /*15170*/  FMUL R3, R3, R2 ;  /* 0x0000000203037220 */ /* 0x004fc60000400000 */
[----:B------:R-:W2:Y:S01]  /*15180*/  LDL.LU R158, [R1+0x1d0] ;  /* 0x0001d000019e7983 */ /* 0x000ea20000300800 */
[----:B------:R-:W-:-:S03]  /*15190*/  LEA R4, P0, R6, UR4, 0x1 ;  /* 0x0000000406047c11 */ /* 0x000fc6000f8008ff */
[----:B------:R-:W2:Y:S04]  /*151a0*/  LDL.LU R157, [R1+0x1d4] ;  /* 0x0001d400019d7983 */ /* 0x000ea80000300800 */
[----:B------:R-:W2:Y:S04]  /*151b0*/  LDL.LU R156, [R1+0x1d8] ;  /* 0x0001d800019c7983 */ /* 0x000ea80000300800 */
[----:B------:R-:W2:Y:S04]  /*151c0*/  LDL.LU R155, [R1+0x1dc] ;  /* 0x0001dc00019b7983 */ /* 0x000ea80000300800 */
[----:B------:R-:W2:Y:S01]  /*151d0*/  LDL.LU R154, [R1+0x1e0] ;  /* 0x0001e000019a7983 */ /* 0x000ea20000300800 */
[----:B------:R-:W-:-:S03]  /*151e0*/  LEA.HI.X R5, R6, UR5, R10, 0x1, P0 ;  /* 0x0000000506057c11 */ /* 0x000fc600080f0c0a */
[----:B------:R-:W2:Y:S01]  /*151f0*/  LDL.LU R23, [R1+0x1e4] ;  /* 0x0001e40001177983 */ /* 0x000ea20000300800 */
[----:B------:R-:W-:-:S03]  /*15200*/  F2FP.F16.F32.PACK_AB R3, RZ, R3 ;  /* 0x00000003ff03723e */ /* 0x000fc600000000ff */
[----:B------:R-:W2:Y:S04]  /*15210*/  LDL.LU R22, [R1+0x1e8] ;  /* 0x0001e80001167983 */ /* 0x000ea80000300800 */
[----:B------:R-:W2:Y:S04]  /*15220*/  LDL.LU R21, [R1+0x1ec] ;  /* 0x0001ec0001157983 */ /* 0x000ea80000300800 */
[----:B------:R-:W2:Y:S04]  /*15230*/  LDL.LU R20, [R1+0x1f0] ;  /* 0x0001f00001147983 */ /* 0x000ea80000300800 */
[----:B------:R-:W2:Y:S04]  /*15240*/  LDL.LU R19, [R1+0x1f4] ;  /* 0x0001f40001137983 */ /* 0x000ea80000300800 */
[----:B------:R-:W2:Y:S04]  /*15250*/  LDL.LU R18, [R1+0x1f8] ;  /* 0x0001f80001127983 */ /* 0x000ea80000300800 */
[----:B------:R-:W2:Y:S04]  /*15260*/  LDL.LU R15, [R1+0x1fc] ;  /* 0x0001fc00010f7983 */ /* 0x000ea80000300800 */
[----:B------:R-:W3:Y:S04]  /*15270*/  LDL.LU R7, [R1+0x8] ;  /* 0x0000080001077983 */ /* 0x000ee80000300800 */
[----:B------:R-:W4:Y:S04]  /*15280*/  LDL.LU R6, [R1+0xc] ;  /* 0x00000c0001067983 */ /* 0x000f280000300800 */
[----:B------:R0:W-:Y:S04]  /*15290*/  @P1 STG.E.U16 desc[UR36][R4.64], R3 ;  /* 0x0000000304001986 */ /* 0x0001e8000c101524 */
[----:B0-----:R-:W5:Y:S01]  /*152a0*/  LDL.LU R3, [R1+0x4] ;  /* 0x0000040001037983 */ /* 0x001f620000300800 */
[----:B------:R-:W-:Y:S01]  /*152b0*/  ISETP.GT.AND P0, PT, R0, 0x1, P3 ;  /* 0x000000010000780c */ /* 0x000fe20001f04270 */
[----:B------:R-:W-:Y:S01]  /*152c0*/  USHF.L.U32 UR5, UR8, 0x4, URZ ;  /* 0x0000000408057899 */ /* 0x000fe2000800063f */
[----:B------:R-:W-:Y:S01]  /*152d0*/  ISETP.GT.AND P2, PT, R153, 0x8, PT ;  /* 0x000000089900780c */ /* 0x000fe20003f44270 */
[----:B------:R-:W-:Y:S01]  /*152e0*/  USHF.L.U64.HI UR4, UR8, 0x4, UR9 ;  /* 0x0000000408047899 */ /* 0x000fe20008010209 */
[----:B---3--:R-:W-:-:S05]  /*152f0*/  FMUL R7, R7, R2 ;  /* 0x0000000207077220 */ /* 0x008fca0000400000 */
[----:B------:R-:W-:-:S04]  /*15300*/  F2FP.F16.F32.PACK_AB R7, RZ, R7 ;  /* 0x00000007ff07723e */ /* 0x000fc800000000ff */
[----:B------:R-:W-:Y:S01]  /*15310*/  PRMT R8, R7, 0x7610, R8 ;  /* 0x0000761007087816 */ /* 0x000fe20000000008 */
[----:B-----5:R-:W-:-:S05]  /*15320*/  FMUL R3, R3, R2 ;  /* 0x0000000203037220 */ /* 0x020fca0000400000 */
[----:B------:R-:W-:-:S05]  /*15330*/  F2FP.F16.F32.PACK_AB R3, RZ, R3 ;  /* 0x00000003ff03723e */ /* 0x000fca00000000ff */
[----:B------:R4:W-:Y:S01]  /*15340*/  @P0 STG.E.U16 desc[UR36][R4.64+0x2], R3 ;  /* 0x0000020304000986 */ /* 0x0009e2000c101524 */
[----:B------:R-:W-:Y:S01]  /*15350*/  ISETP.GT.AND P0, PT, R0, RZ, P2 ;  /* 0x000000ff0000720c */ /* 0x000fe20001704270 */
[----:B----4-:R-:W-:Y:S01]  /*15360*/  FMUL R3, R6, R2 ;  /* 0x0000000206037220 */ /* 0x010fe20000400000 */
[----:B------:R-:W-:-:S04]  /*15370*/  IADD3 R6, P1, R4, UR5, RZ ;  /* 0x0000000504067c10 */ /* 0x000fc8000ff3e0ff */
[----:B------:R-:W-:Y:S02]  /*15380*/  IADD3.X R7, R5, UR4, RZ, P1, !PT ;  /* 0x0000000405077c10 */ /* 0x000fe40008ffe4ff */
[----:B------:R-:W-:-:S05]  /*15390*/  F2FP.F16.F32.PACK_AB R3, RZ, R3 ;  /* 0x00000003ff03723e */ /* 0x000fca00000000ff */
[----:B------:R0:W-:Y:S01]  /*153a0*/  @P0 STG.E.U16 desc[UR36][R6.64], R8 ;  /* 0x0000000806000986 */ /* 0x0001e2000c101524 */
[----:B------:R-:W-:-:S03]  /*153b0*/  ISETP.GT.AND P0, PT, R0, 0x1, P2 ;  /* 0x000000010000780c */ /* 0x000fc60001704270 */
[----:B0-----:R-:W3:Y:S10]  /*153c0*/  LDL.LU R8, [R1+0x54] ;  /* 0x0000540001087983 */ /* 0x001ef40000300800 */
[----:B------:R0:W-:Y:S04]  /*153d0*/  @P0 STG.E.U16 desc[UR36][R6.64+0x2], R3 ;  /* 0x0000020306000986 */ /* 0x0001e8000c101524 */
[----:B0-----:R-:W4:Y:S01]  /*153e0*/  LDL.LU R3, [R1+0x10] ;  /* 0x0000100001037983 */ /* 0x001f220000300800 */
[----:B------:R-:W-:Y:S01]  /*153f0*/  ISETP.GT.AND P0, PT, R0, 0x8, P3 ;  /* 0x000000080000780c */ /* 0x000fe20001f04270 */
[----:B----4-:R-:W-:-:S05]  /*15400*/  FMUL R3, R3, R2 ;  /* 0x0000000203037220 */ /* 0x010fca0000400000 */
[----:B------:R-:W-:-:S07]  /*15410*/  F2FP.F16.F32.PACK_AB R3, RZ, R3 ;  /* 0x00000003ff03723e */ /* 0x000fce00000000ff */
        /* <DEDUP_REMOVED lines=78> */
[----:B---3--:R-:W-:-:S05]  /*15900*/  FMUL R8, R8, R2 ;  /* 0x0000000208087220 */ /* 0x008fca0000400000 */
[----:B------:R-:W-:-:S04]  /*15910*/  F2FP.F16.F32.PACK_AB R8, RZ, R8 ;  /* 0x00000008ff08723e */ /* 0x000fc800000000ff */
[----:B------:R-:W-:Y:S01]  /*15920*/  PRMT R10, R8, 0x7610, R10 ;  /* 0x00007610080a7816 */ /* 0x000fe2000000000a */
[----:B----4-:R-:W-:-:S05]  /*15930*/  FMUL R3, R3, R2 ;  /* 0x0000000203037220 */ /* 0x010fca0000400000 */
[----:B------:R-:W-:-:S05]  /*15940*/  F2FP.F16.F32.PACK_AB R3, RZ, R3 ;  /* 0x00000003ff03723e */ /* 0x000fca00000000ff */
[----:B------:R0:W-:Y:S04]  /*15950*/  @P0 STG.E.U16 desc[UR36][R4.64+0x50], R3 ;  /* 0x0000500304000986 */ /* 0x0001e8000c101524 */
[----:B0-----:R-:W3:Y:S01]  /*15960*/  LDL.LU R3, [R1+0x58] ;  /* 0x0000580001037983 */ /* 0x001ee20000300800 */
[C---:B------:R-:W-:Y:S01]  /*15970*/  ISETP.GT.AND P5, PT, R0.reuse, 0x29, P3 ;  /* 0x000000290000780c */ /* 0x040fe20001fa4270 */
[----:B------:R-:W-:Y:S01]  /*15980*/  FMUL R9, R9, R2 ;  /* 0x0000000209097220 */ /* 0x000fe20000400000 */
[C---:B------:R-:W-:Y:S01]  /*15990*/  ISETP.GT.AND P0, PT, R0.reuse, 0x28, P2 ;  /* 0x000000280000780c */ /* 0x040fe20001704270 */
[----:B------:R-:W4:Y:S01]  /*159a0*/  LDL.LU R8, [R1+0x60] ;  /* 0x0000600001087983 */ /* 0x000f220000300800 */
[C---:B------:R-:W-:Y:S02]  /*159b0*/  ISETP.GT.AND P4, PT, R0.reuse, 0x29, P2 ;  /* 0x000000290000780c */ /* 0x040fe40001784270 */
[----:B------:R-:W-:-:S02]  /*159c0*/  ISETP.GT.AND P1, PT, R0, 0x30, P3 ;  /* 0x000000300000780c */ /* 0x000fc40001f24270 */
[----:B------:R-:W-:Y:S01]  /*159d0*/  F2FP.F16.F32.PACK_AB R9, RZ, R9 ;  /* 0x00000009ff09723e */ /* 0x000fe200000000ff */
[-C--:B---3--:R-:W-:Y:S01]  /*159e0*/  FMUL R3, R3, R2.reuse ;  /* 0x0000000203037220 */ /* 0x088fe20000400000 */
[----:B----4-:R-:W-:-:S04]  /*159f0*/  FMUL R8, R8, R2 ;  /* 0x0000000208087220 */ /* 0x010fc80000400000 */
[----:B------:R-:W-:-:S04]  /*15a00*/  F2FP.F16.F32.PACK_AB R3, RZ, R3 ;  /* 0x00000003ff03723e */ /* 0x000fc800000000ff */
[----:B------:R-:W-:Y:S02]  /*15a10*/  PRMT R11, R3, 0x7610, R11 ;  /* 0x00007610030b7816 */ /* 0x000fe4000000000b */
[----:B------:R-:W-:Y:S02]  /*15a20*/  F2FP.F16.F32.PACK_AB R3, RZ, R8 ;  /* 0x00000008ff03723e */ /* 0x000fe400000000ff */
[----:B------:R-:W3:Y:S04]  /*15a30*/  LDL.LU R8, [R1+0x64] ;  /* 0x0000640001087983 */ /* 0x000ee80000300800 */
[----:B------:R0:W-:Y:S04]  /*15a40*/  @P5 STG.E.U16 desc[UR36][R4.64+0x52], R10 ;  /* 0x0000520a04005986 */ /* 0x0001e8000c101524 */
[----:B------:R-:W-:Y:S04]  /*15a50*/  @P0 STG.E.U16 desc[UR36][R6.64+0x50], R11 ;  /* 0x0000500b06000986 */ /* 0x000fe8000c101524 */
[----:B------:R1:W-:Y:S01]  /*15a60*/  @P4 STG.E.U16 desc[UR36][R6.64+0x52], R9 ;  /* 0x0000520906004986 */ /* 0x0003e2000c101524 */
[----:B0-----:R-:W-:-:S03]  /*15a70*/  PRMT R10, R3, 0x7610, R10 ;  /* 0x00007610030a7816 */ /* 0x001fc6000000000a */
[----:B------:R-:W4:Y:S04]  /*15a80*/  LDL.LU R3, [R1+0x68] ;  /* 0x0000680001037983 */ /* 0x000f280000300800 */
[----:B------:R0:W-:Y:S04]  /*15a90*/  @P1 STG.E.U16 desc[UR36][R4.64+0x60], R10 ;  /* 0x0000600a04001986 */ /* 0x0001e8000c101524 */
[----:B-1----:R-:W5:Y:S01]  /*15aa0*/  LDL.LU R9, [R1+0x6c] ;  /* 0x00006c0001097983 */ /* 0x002f620000300800 */
[----:B---3--:R-:W-:-:S05]  /*15ab0*/  FMUL R8, R8, R2 ;  /* 0x0000000208087220 */ /* 0x008fca0000400000 */
[----:B------:R-:W-:-:S04]  /*15ac0*/  F2FP.F16.F32.PACK_AB R8, RZ, R8 ;  /* 0x00000008ff08723e */ /* 0x000fc800000000ff */
[----:B0-----:R-:W-:Y:S02]  /*15ad0*/  PRMT R10, R8, 0x7610, R10 ;  /* 0x00007610080a7816 */ /* 0x001fe4000000000a */
[----:B------:R-:W3:Y:S01]  /*15ae0*/  LDL.LU R8, [R1+0x70] ;  /* 0x0000700001087983 */ /* 0x000ee20000300800 */
[----:B----4-:R-:W-:-:S05]  /*15af0*/  FMUL R3, R3, R2 ;  /* 0x0000000203037220 */ /* 0x010fca0000400000 */
[----:B------:R-:W-:-:S04]  /*15b00*/  F2FP.F16.F32.PACK_AB R3, RZ, R3 ;  /* 0x00000003ff03723e */ /* 0x000fc800000000ff */
[----:B------:R-:W-:Y:S01]  /*15b10*/  PRMT R11, R3, 0x7610, R11 ;  /* 0x00007610030b7816 */ /* 0x000fe2000000000b */
[----:B---3--:R-:W-:-:S05]  /*15b20*/  FMUL R8, R8, R2 ;  /* 0x0000000208087220 */ /* 0x008fca0000400000 */
[----:B------:R-:W-:Y:S02]  /*15b30*/  F2FP.F16.F32.PACK_AB R3, RZ, R8 ;  /* 0x00000008ff03723e */ /* 0x000fe400000000ff */
[----:B------:R-:W3:Y:S01]  /*15b40*/  LDL.LU R8, [R1+0x74] ;  /* 0x0000740001087983 */ /* 0x000ee20000300800 */
[C---:B------:R-:W-:Y:S02]  /*15b50*/  ISETP.GT.AND P0, PT, R0.reuse, 0x31, P3 ;  /* 0x000000310000780c */ /* 0x040fe40001f04270 */
[C---:B------:R-:W-:Y:S02]  /*15b60*/  ISETP.GT.AND P4, PT, R0.reuse, 0x30, P2 ;  /* 0x000000300000780c */ /* 0x040fe40001784270 */
[C---:B------:R-:W-:Y:S02]  /*15b70*/  ISETP.GT.AND P5, PT, R0.reuse, 0x31, P2 ;  /* 0x000000310000780c */ /* 0x040fe400017a4270 */
[----:B------:R-:W-:Y:S01]  /*15b80*/  ISETP.GT.AND P1, PT, R0, 0x38, P3 ;  /* 0x000000380000780c */ /* 0x000fe20001f24270 */
[----:B-----5:R-:W-:-:S05]  /*15b90*/  FMUL R9, R9, R2 ;  /* 0x0000000209097220 */ /* 0x020fca0000400000 */
[----:B------:R-:W-:Y:S01]  /*15ba0*/  F2FP.F16.F32.PACK_AB R9, RZ, R9 ;  /* 0x00000009ff09723e */ /* 0x000fe200000000ff */
        /* <DEDUP_REMOVED lines=11> */
[C---:B------:R-:W-:Y:S02]  /*15c60*/  ISETP.GT.AND P0, PT, R0.reuse, 0x39, P3 ;  /* 0x000000390000780c */ /* 0x040fe40001f04270 */
[----:B------:R-:W-:Y:S01]  /*15c70*/  ISETP.GT.AND P4, PT, R0, 0x38, P2 ;  /* 0x000000380000780c */ /* 0x000fe20001784270 */
[----:B----4-:R-:W-:-:S05]  /*15c80*/  FMUL R3, R3, R2 ;  /* 0x0000000203037220 */ /* 0x010fca0000400000 */
[----:B------:R-:W-:-:S04]  /*15c90*/  F2FP.F16.F32.PACK_AB R3, RZ, R3 ;  /* 0x00000003ff03723e */ /* 0x000fc800000000ff */
[----:B------:R-:W-:Y:S01]  /*15ca0*/  PRMT R11, R3, 0x7610, R11 ;  /* 0x00007610030b7816 */ /* 0x000fe2000000000b */
[----:B------:R0:W-:Y:S04]  /*15cb0*/  @P0 STG.E.U16 desc[UR36][R4.64+0x72], R10 ;  /* 0x0000720a04000986 */ /* 0x0001e8000c101524 */
[----:B------:R1:W-:Y:S01]  /*15cc0*/  @P4 STG.E.U16 desc[UR36][R6.64+0x70], R11 ;  /* 0x0000700b06004986 */ /* 0x0003e2000c101524 */
[----:B---3--:R-:W-:-:S05]  /*15cd0*/  FMUL R8, R8, R2 ;  /* 0x0000000208087220 */ /* 0x008fca0000400000 */
[----:B------:R-:W-:Y:S02]  /*15ce0*/  F2FP.F16.F32.PACK_AB R3, RZ, R8 ;  /* 0x00000008ff03723e */ /* 0x000fe400000000ff */
[----:B------:R-:W3:Y:S02]  /*15cf0*/  LDL.LU R8, [R1+0x88] ;  /* 0x0000880001087983 */ /* 0x000ee40000300800 */
[----:B0-----:R-:W-:Y:S02]  /*15d00*/  PRMT R10, R3, 0x7610, R10 ;  /* 0x00007610030a7816 */ /* 0x001fe4000000000a */
[----:B-1----:R-:W4:Y:S04]  /*15d10*/  LDL.LU R11, [R1+0x94] ;  /* 0x00009400010b7983 */ /* 0x002f280000300800 */
[----:B------:R-:W2:Y:S01]  /*15d20*/  LDL.LU R3, [R1+0x84] ;  /* 0x0000840001037983 */ /* 0x000ea20000300800 */
[----:B------:R-:W-:-:S02]  /*15d30*/  ISETP.GT.AND P5, PT, R0, 0x39, P2 ;  /* 0x000000390000780c */ /* 0x000fc400017a4270 */
[----:B------:R-:W-:Y:S01]  /*15d40*/  ISETP.GT.AND P1, PT, R0, 0x40, P3 ;  /* 0x000000400000780c */ /* 0x000fe20001f24270 */
[----:B-----5:R-:W-:-:S05]  /*15d50*/  FMUL R9, R9, R2 ;  /* 0x0000000209097220 */ /* 0x020fca0000400000 */
[----:B------:R-:W-:-:S05]  /*15d60*/  F2FP.F16.F32.PACK_AB R9, RZ, R9 ;  /* 0x00000009ff09723e */ /* 0x000fca00000000ff */
[----:B------:R0:W-:Y:S04]  /*15d70*/  @P5 STG.E.U16 desc[UR36][R6.64+0x72], R9 ;  /* 0x0000720906005986 */ /* 0x0001e8000c101524 */
[----:B------:R1:W-:Y:S04]  /*15d80*/  @P1 STG.E.U16 desc[UR36][R4.64+0x80], R10 ;  /* 0x0000800a04001986 */ /* 0x0003e8000c101524 */
[----:B0-----:R-:W5:Y:S01]  /*15d90*/  LDL.LU R9, [R1+0x8c] ;  /* 0x00008c0001097983 */ /* 0x001f620000300800 */
[-C--:B---3--:R-:W-:Y:S01]  /*15da0*/  FMUL R8, R8, R2.reuse ;  /* 0x0000000208087220 */ /* 0x088fe20000400000 */
[----:B--2---:R-:W-:-:S05]  /*15db0*/  FMUL R3, R3, R2 ;  /* 0x0000000203037220 */ /* 0x004fca0000400000 */
[----:B-1----:R-:W-:Y:S02]  /*15dc0*/  F2FP.F16.F32.PACK_AB R10, RZ, R3 ;  /* 0x00000003ff0a723e */ /* 0x002fe400000000ff */
[----:B------:R-:W-:Y:S02]  /*15dd0*/  F2FP.F16.F32.PACK_AB R3, RZ, R8 ;  /* 0x00000008ff03723e */ /* 0x000fe400000000ff */
[----:B------:R-:W-:Y:S02]  /*15de0*/  PRMT R8, R10, 0x7610, R8 ;  /* 0x000076100a087816 */ /* 0x000fe40000000008 */
[----:B------:R-:W2:Y:S01]  /*15df0*/  LDL.LU R10, [R1+0x90] ;  /* 0x00009000010a7983 */ /* 0x000ea20000300800 */
[C---:B------:R-:W-:Y:S02]  /*15e00*/  ISETP.GT.AND P0, PT, R0.reuse, 0x41, P3 ;  /* 0x000000410000780c */ /* 0x040fe40001f04270 */
[C---:B------:R-:W-:Y:S02]  /*15e10*/  ISETP.GT.AND P4, PT, R0.reuse, 0x40, P2 ;  /* 0x000000400000780c */ /* 0x040fe40001784270 */
[----:B------:R-:W-:Y:S01]  /*15e20*/  ISETP.GT.AND P5, PT, R0, 0x41, P2 ;  /* 0x000000410000780c */ /* 0x000fe200017a4270 */
[----:B------:R-:W-:Y:S01]  /*15e30*/  FMUL R12, R12, R2 ;  /* 0x000000020c0c7220 */ /* 0x000fe20000400000 */
[----:B------:R-:W-:-:S07]  /*15e40*/  ISETP.GT.AND P1, PT, R0, 0x48, P3 ;  /* 0x000000480000780c */ /* 0x000fce0001f24270 */
[----:B------:R0:W-:Y:S01]  /*15e50*/  @P0 STG.E.U16 desc[UR36][R4.64+0x82], R8 ;  /* 0x0000820804000986 */ /* 0x0001e2000c101524 */
[----:B-----5:R-:W-:Y:S01]  /*15e60*/  FMUL R9, R9, R2 ;  /* 0x0000000209097220 */ /* 0x020fe20000400000 */
[----:B------:R-:W-:Y:S02]  /*15e70*/  F2FP.F16.F32.PACK_AB R12, RZ, R12 ;  /* 0x0000000cff0c723e */ /* 0x000fe400000000ff */
[----:B------:R1:W-:Y:S01]  /*15e80*/  @P4 STG.E.U16 desc[UR36][R6.64+0x80], R3 ;  /* 0x0000800306004986 */ /* 0x0003e2000c101524 */
[----:B------:R-:W-:Y:S02]  /*15e90*/  ISETP.GT.AND P0, PT, R0, 0x49, P3 ;  /* 0x000000490000780c */ /* 0x000fe40001f04270 */
[----:B------:R-:W-:Y:S01]  /*15ea0*/  F2FP.F16.F32.PACK_AB R9, RZ, R9 ;  /* 0x00000009ff09723e */ /* 0x000fe200000000ff */
[-C--:B0-----:R-:W-:Y:S01]  /*15eb0*/  FMUL R8, R235, R2.reuse ;  /* 0x00000002eb087220 */ /* 0x081fe20000400000 */
[----:B----4-:R-:W-:-:S04]  /*15ec0*/  FMUL R11, R11, R2 ;  /* 0x000000020b0b7220 */ /* 0x010fc80000400000 */
[----:B-1----:R-:W-:Y:S02]  /*15ed0*/  F2FP.F16.F32.PACK_AB R3, RZ, R8 ;  /* 0x00000008ff03723e */ /* 0x002fe400000000ff */
[----:B------:R-:W-:Y:S01]  /*15ee0*/  PRMT R8, R12, 0x7610, R8 ;  /* 0x000076100c087816 */ /* 0x000fe20000000008 */
[----:B------:R0:W-:Y:S01]  /*15ef0*/  @P5 STG.E.U16 desc[UR36][R6.64+0x82], R9 ;  /* 0x0000820906005986 */ /* 0x0001e2000c101524 */
[----:B------:R-:W-:Y:S01]  /*15f00*/  PRMT R12, R3, 0x7610, R12 ;  /* 0x00007610030c7816 */ /* 0x000fe2000000000c */
[----:B------:R-:W-:Y:S01]  /*15f10*/  FMUL R3, R233, R2 ;  /* 0x00000002e9037220 */ /* 0x000fe20000400000 */
[C---:B------:R-:W-:Y:S02]  /*15f20*/  ISETP.GT.AND P4, PT, R0.reuse, 0x48, P2 ;  /* 0x000000480000780c */ /* 0x040fe40001784270 */
[----:B------:R-:W-:Y:S02]  /*15f30*/  ISETP.GT.AND P5, PT, R0, 0x49, P2 ;  /* 0x000000490000780c */ /* 0x000fe400017a4270 */
[----:B------:R-:W-:-:S02]  /*15f40*/  F2FP.F16.F32.PACK_AB R11, RZ, R11 ;  /* 0x0000000bff0b723e */ /* 0x000fc400000000ff */
[----:B------:R-:W-:Y:S01]  /*15f50*/  F2FP.F16.F32.PACK_AB R3, RZ, R3 ;  /* 0x00000003ff03723e */ /* 0x000fe200000000ff */
[----:B0-----:R-:W-:-:S05]  /*15f60*/  FMUL R9, R234, R2 ;  /* 0x00000002ea097220 */ /* 0x001fca0000400000 */
[----:B------:R-:W-:-:S04]  /*15f70*/  F2FP.F16.F32.PACK_AB R9, RZ, R9 ;  /* 0x00000009ff09723e */ /* 0x000fc800000000ff */
[----:B------:R-:W-:Y:S01]  /*15f80*/  PRMT R13, R9, 0x7610, R13 ;  /* 0x00007610090d7816 */ /* 0x000fe2000000000d */
[----:B------:R-:W-:-:S05]  /*15f90*/  FMUL R9, R232, R2 ;  /* 0x00000002e8097220 */ /* 0x000fca0000400000 */
[----:B------:R-:W-:Y:S01]  /*15fa0*/  F2FP.F16.F32.PACK_AB R9, RZ, R9 ;  /* 0x00000009ff09723e */ /* 0x000fe200000000ff */
[----:B--2---:R-:W-:-:S05]  /*15fb0*/  FMUL R10, R10, R2 ;  /* 0x000000020a0a7220 */ /* 0x004fca0000400000 */
[----:B------:R-:W-:-:S05]  /*15fc0*/  F2FP.F16.F32.PACK_AB R10, RZ, R10 ;  /* 0x0000000aff0a723e */ /* 0x000fca00000000ff */
[----:B------:R-:W-:Y:S01]  /*15fd0*/  @P1 STG.E.U16 desc[UR36][R4.64+0x90], R10 ;  /* 0x0000900a04001986 */ /* 0x000fe2000c101524 */
[----:B------:R-:W-:-:S03]  /*15fe0*/  ISETP.GT.AND P1, PT, R0, 0x50, P3 ;  /* 0x000000500000780c */ /* 0x000fc60001f24270 */
[----:B------:R0:W-:Y:S01]  /*15ff0*/  @P0 STG.E.U16 desc[UR36][R4.64+0x92], R11 ;  /* 0x0000920b04000986 */ /* 0x0001e2000c101524 */
[----:B------:R-:W-:-:S03]  /*16000*/  ISETP.GT.AND P0, PT, R0, 0x51, P3 ;  /* 0x000000510000780c */ /* 0x000fc60001f04270 */
[----:B------:R-:W-:Y:S01]  /*16010*/  @P4 STG.E.U16 desc[UR36][R6.64+0x90], R8 ;  /* 0x0000900806004986 */ /* 0x000fe2000c101524 */
[----:B------:R-:W-:Y:S02]  /*16020*/  ISETP.GT.AND P4, PT, R0, 0x50, P2 ;  /* 0x000000500000780c */ /* 0x000fe40001784270 */
[----:B0-----:R-:W-:Y:S01]  /*16030*/  PRMT R11, R3, 0x7610, R11 ;  /* 0x00007610030b7816 */ /* 0x001fe2000000000b */
[----:B------:R-:W-:Y:S01]  /*16040*/  FMUL R3, R230, R2 ;  /* 0x00000002e6037220 */ /* 0x000fe20000400000 */
[----:B------:R0:W-:Y:S01]  /*16050*/  @P5 STG.E.U16 desc[UR36][R6.64+0x92], R12 ;  /* 0x0000920c06005986 */ /* 0x0001e2000c101524 */
[----:B------:R-:W-:-:S03]  /*16060*/  ISETP.GT.AND P5, PT, R0, 0x51, P2 ;  /* 0x000000510000780c */ /* 0x000fc600017a4270 */
[----:B------:R-:W-:Y:S01]  /*16070*/  F2FP.F16.F32.PACK_AB R3, RZ, R3 ;  /* 0x00000003ff03723e */ /* 0x000fe200000000ff */
[----:B------:R1:W-:Y:S01]  /*16080*/  @P1 STG.E.U16 desc[UR36][R4.64+0xa0], R13 ;  /* 0x0000a00d04001986 */ /* 0x0003e2000c101524 */
[----:B------:R-:W-:Y:S01]  /*16090*/  FMUL R10, R231, R2 ;  /* 0x00000002e70a7220 */ /* 0x000fe20000400000 */
[----:B------:R-:W-:-:S04]  /*160a0*/  ISETP.GT.AND P1, PT, R0, 0x58, P3 ;  /* 0x000000580000780c */ /* 0x000fc80001f24270 */
[----:B------:R-:W-:Y:S02]  /*160b0*/  F2FP.F16.F32.PACK_AB R10, RZ, R10 ;  /* 0x0000000aff0a723e */ /* 0x000fe400000000ff */
[----:B0-----:R-:W-:Y:S02]  /*160c0*/  PRMT R12, R9, 0x7610, R12 ;  /* 0x00007610090c7816 */ /* 0x001fe4000000000c */
[----:B-1----:R-:W-:Y:S01]  /*160d0*/  PRMT R13, R3, 0x7610, R13 ;  /* 0x00007610030d7816 */ /* 0x002fe2000000000d */
[----:B------:R-:W-:Y:S01]  /*160e0*/  FMUL R3, R229, R2 ;  /* 0x00000002e5037220 */ /* 0x000fe20000400000 */
[----:B------:R-:W-:Y:S04]  /*160f0*/  @P0 STG.E.U16 desc[UR36][R4.64+0xa2], R11 ;  /* 0x0000a20b04000986 */ /* 0x000fe8000c101524 */
[----:B------:R-:W-:Y:S01]  /*16100*/  F2FP.F16.F32.PACK_AB R3, RZ, R3 ;  /* 0x00000003ff03723e */ /* 0x000fe200000000ff */
[----:B------:R-:W-:Y:S04]  /*16110*/  @P4 STG.E.U16 desc[UR36][R6.64+0xa0], R12 ;  /* 0x0000a00c06004986 */ /* 0x000fe8000c101524 */
[----:B------:R0:W-:Y:S01]  /*16120*/  @P5 STG.E.U16 desc[UR36][R6.64+0xa2], R10 ;  /* 0x0000a20a06005986 */ /* 0x0001e2000c101524 */
[----:B------:R-:W-:-:S02]  /*16130*/  ISETP.GT.AND P0, PT, R0, 0x59, P3 ;  /* 0x000000590000780c */ /* 0x000fc40001f04270 */
[----:B0-----:R-:W-:Y:S01]  /*16140*/  PRMT R10, R3, 0x7610, R10 ;  /* 0x00007610030a7816 */ /* 0x001fe2000000000a */
[-C--:B------:R-:W-:Y:S01]  /*16150*/  FMUL R3, R226, R2.reuse ;  /* 0x00000002e2037220 */ /* 0x080fe20000400000 */
[----:B------:R0:W-:Y:S04]  /*16160*/  @P1 STG.E.U16 desc[UR36][R4.64+0xb0], R13 ;  /* 0x0000b00d04001986 */ /* 0x0001e8000c101524 */
[----:B------:R-:W-:Y:S01]  /*16170*/  F2FP.F16.F32.PACK_AB R3, RZ, R3 ;  /* 0x00000003ff03723e */ /* 0x000fe200000000ff */
[-C--:B------:R-:W-:Y:S01]  /*16180*/  FMUL R8, R228, R2.reuse ;  /* 0x00000002e4087220 */ /* 0x080fe20000400000 */
[-C--:B------:R-:W-:Y:S01]  /*16190*/  FMUL R9, R227, R2.reuse ;  /* 0x00000002e3097220 */ /* 0x080fe20000400000 */
[C---:B------:R-:W-:Y:S02]  /*161a0*/  ISETP.GT.AND P4, PT, R0.reuse, 0x58, P2 ;  /* 0x000000580000780c */ /* 0x040fe40001784270 */
[----:B0-----:R-:W-:Y:S01]  /*161b0*/  PRMT R13, R3, 0x7610, R13 ;  /* 0x00007610030d7816 */ /* 0x001fe2000000000d */
[----:B------:R-:W-:Y:S01]  /*161c0*/  FMUL R3, R225, R2 ;  /* 0x00000002e1037220 */ /* 0x000fe20000400000 */
[----:B------:R-:W-:-:S02]  /*161d0*/  ISETP.GT.AND P5, PT, R0, 0x59, P2 ;  /* 0x000000590000780c */ /* 0x000fc400017a4270 */
[----:B------:R-:W-:Y:S02]  /*161e0*/  ISETP.GT.AND P1, PT, R0, 0x60, P3 ;  /* 0x000000600000780c */ /* 0x000fe40001f24270 */
[----:B------:R-:W-:Y:S01]  /*161f0*/  F2FP.F16.F32.PACK_AB R3, RZ, R3 ;  /* 0x00000003ff03723e */ /* 0x000fe200000000ff */
[----:B------:R0:W-:Y:S01]  /*16200*/  @P0 STG.E.U16 desc[UR36][R4.64+0xb2], R10 ;  /* 0x0000b20a04000986 */ /* 0x0001e2000c101524 */
[----:B------:R-:W-:Y:S02]  /*16210*/  F2FP.F16.F32.PACK_AB R8, RZ, R8 ;  /* 0x00000008ff08723e */ /* 0x000fe400000000ff */
[----:B------:R-:W-:Y:S02]  /*16220*/  F2FP.F16.F32.PACK_AB R9, RZ, R9 ;  /* 0x00000009ff09723e */ /* 0x000fe400000000ff */
[----:B------:R-:W-:Y:S02]  /*16230*/  PRMT R11, R8, 0x7610, R11 ;  /* 0x00007610080b7816 */ /* 0x000fe4000000000b */
[----:B------:R-:W-:-:S02]  /*16240*/  PRMT R12, R9, 0x7610, R12 ;  /* 0x00007610090c7816 */ /* 0x000fc4000000000c */
[----:B0-----:R-:W-:Y:S01]  /*16250*/  PRMT R10, R3, 0x7610, R10 ;  /* 0x00007610030a7816 */ /* 0x001fe2000000000a */
[-C--:B------:R-:W-:Y:S01]  /*16260*/  FMUL R3, R222, R2.reuse ;  /* 0x00000002de037220 */ /* 0x080fe20000400000 */
[----:B------:R-:W-:Y:S01]  /*16270*/  ISETP.GT.AND P0, PT, R0, 0x61, P3 ;  /* 0x000000610000780c */ /* 0x000fe20001f04270 */
[----:B------:R-:W-:Y:S03]  /*16280*/  @P4 STG.E.U16 desc[UR36][R6.64+0xb0], R11 ;  /* 0x0000b00b06004986 */ /* 0x000fe6000c101524 */
[----:B------:R-:W-:Y:S01]  /*16290*/  F2FP.F16.F32.PACK_AB R3, RZ, R3 ;  /* 0x00000003ff03723e */ /* 0x000fe200000000ff */
[----:B------:R-:W-:Y:S04]  /*162a0*/  @P5 STG.E.U16 desc[UR36][R6.64+0xb2], R12 ;  /* 0x0000b20c06005986 */ /* 0x000fe8000c101524 */
[----:B------:R0:W-:Y:S01]  /*162b0*/  @P1 STG.E.U16 desc[UR36][R4.64+0xc0], R13 ;  /* 0x0000c00d04001986 */ /* 0x0001e2000c101524 */
[-C--:B------:R-:W-:Y:S01]  /*162c0*/  FMUL R8, R224, R2.reuse ;  /* 0x00000002e0087220 */ /* 0x080fe20000400000 */
[----:B------:R-:W-:Y:S01]  /*162d0*/  FMUL R9, R223, R2 ;  /* 0x00000002df097220 */ /* 0x000fe20000400000 */
[----:B------:R-:W-:-:S02]  /*162e0*/  ISETP.GT.AND P4, PT, R0, 0x60, P2 ;  /* 0x000000600000780c */ /* 0x000fc40001784270 */
[C---:B------:R-:W-:Y:S02]  /*162f0*/  ISETP.GT.AND P5, PT, R0.reuse, 0x61, P2 ;  /* 0x000000610000780c */ /* 0x040fe400017a4270 */
[----:B0-----:R-:W-:Y:S01]  /*16300*/  PRMT R13, R3, 0x7610, R13 ;  /* 0x00007610030d7816 */ /* 0x001fe2000000000d */
[----:B------:R-:W-:Y:S01]  /*16310*/  FMUL R3, R221, R2 ;  /* 0x00000002dd037220 */ /* 0x000fe20000400000 */
[----:B------:R-:W-:Y:S01]  /*16320*/  ISETP.GT.AND P1, PT, R0, 0x68, P3 ;  /* 0x000000680000780c */ /* 0x000fe20001f24270 */
[----:B------:R0:W-:Y:S01]  /*16330*/  @P0 STG.E.U16 desc[UR36][R4.64+0xc2], R10 ;  /* 0x0000c20a04000986 */ /* 0x0001e2000c101524 */
[----:B------:R-:W-:Y:S02]  /*16340*/  F2FP.F16.F32.PACK_AB R8, RZ, R8 ;  /* 0x00000008ff08723e */ /* 0x000fe400000000ff */
[----:B------:R-:W-:Y:S02]  /*16350*/  F2FP.F16.F32.PACK_AB R3, RZ, R3 ;  /* 0x00000003ff03723e */ /* 0x000fe400000000ff */
[----:B------:R-:W-:-:S02]  /*16360*/  F2FP.F16.F32.PACK_AB R9, RZ, R9 ;  /* 0x00000009ff09723e */ /* 0x000fc400000000ff */
[----:B------:R-:W-:Y:S02]  /*16370*/  PRMT R11, R8, 0x7610, R11 ;  /* 0x00007610080b7816 */ /* 0x000fe4000000000b */
[----:B------:R-:W-:Y:S02]  /*16380*/  PRMT R12, R9, 0x7610, R12 ;  /* 0x00007610090c7816 */ /* 0x000fe4000000000c */
        /* <DEDUP_REMOVED lines=285> */
[----:B------:R-:W-:Y:S01]  /*17560*/  @P5 STG.E.U16 desc[UR36][R6.64+0x1a2], R12 ;  /* 0x0001a20c06005986 */ /* 0x000fe2000c101524 */
[-C--:B------:R-:W-:Y:S01]  /*17570*/  FMUL R8, R164, R2.reuse ;  /* 0x00000002a4087220 */ /* 0x080fe20000400000 */
[----:B------:R-:W-:Y:S01]  /*17580*/  FMUL R9, R163, R2 ;  /* 0x00000002a3097220 */ /* 0x000fe20000400000 */
[C---:B------:R-:W-:Y:S01]  /*17590*/  ISETP.GT.AND P4, PT, R0.reuse, 0xd8, P2 ;  /* 0x000000d80000780c */ /* 0x040fe20001784270 */
[----:B------:R0:W-:Y:S01]  /*175a0*/  @P1 STG.E.U16 desc[UR36][R4.64+0x1b0], R13 ;  /* 0x0001b00d04001986 */ /* 0x0001e2000c101524 */
[----:B------:R-:W-:-:S02]  /*175b0*/  ISETP.GT.AND P5, PT, R0, 0xd9, P2 ;  /* 0x000000d90000780c */ /* 0x000fc400017a4270 */
[----:B------:R-:W-:Y:S02]  /*175c0*/  ISETP.GT.AND P1, PT, R0, 0xe0, P3 ;  /* 0x000000e00000780c */ /* 0x000fe40001f24270 */
[----:B------:R-:W-:Y:S02]  /*175d0*/  F2FP.F16.F32.PACK_AB R8, RZ, R8 ;  /* 0x00000008ff08723e */ /* 0x000fe400000000ff */
[----:B------:R-:W-:Y:S02]  /*175e0*/  F2FP.F16.F32.PACK_AB R9, RZ, R9 ;  /* 0x00000009ff09723e */ /* 0x000fe400000000ff */
[----:B0-----:R-:W-:Y:S01]  /*175f0*/  PRMT R13, R3, 0x7610, R13 ;  /* 0x00007610030d7816 */ /* 0x001fe2000000000d */
[----:B------:R-:W-:Y:S01]  /*17600*/  FMUL R3, R161, R2 ;  /* 0x00000002a1037220 */ /* 0x000fe20000400000 */
[----:B------:R-:W-:Y:S01]  /*17610*/  PRMT R11, R8, 0x7610, R11 ;  /* 0x00007610080b7816 */ /* 0x000fe2000000000b */
[----:B------:R0:W-:Y:S03]  /*17620*/  @P0 STG.E.U16 desc[UR36][R4.64+0x1b2], R10 ;  /* 0x0001b20a04000986 */ /* 0x0001e6000c101524 */
[----:B------:R-:W-:-:S02]  /*17630*/  F2FP.F16.F32.PACK_AB R3, RZ, R3 ;  /* 0x00000003ff03723e */ /* 0x000fc400000000ff */
[----:B------:R-:W-:Y:S01]  /*17640*/  PRMT R12, R9, 0x7610, R12 ;  /* 0x00007610090c7816 */ /* 0x000fe2000000000c */
[----:B------:R-:W-:Y:S01]  /*17650*/  @P4 STG.E.U16 desc[UR36][R6.64+0x1b0], R11 ;  /* 0x0001b00b06004986 */ /* 0x000fe2000c101524 */
[-C--:B------:R-:W-:Y:S01]  /*17660*/  FMUL R8, R160, R2.reuse ;  /* 0x00000002a0087220 */ /* 0x080fe20000400000 */
[----:B------:R-:W-:Y:S02]  /*17670*/  ISETP.GT.AND P0, PT, R0, 0xe1, P3 ;  /* 0x000000e10000780c */ /* 0x000fe40001f04270 */
[----:B0-----:R-:W-:Y:S01]  /*17680*/  PRMT R10, R3, 0x7610, R10 ;  /* 0x00007610030a7816 */ /* 0x001fe2000000000a */
[-C--:B------:R-:W-:Y:S01]  /*17690*/  FMUL R3, R158, R2.reuse ;  /* 0x000000029e037220 */ /* 0x080fe20000400000 */
[----:B------:R-:W-:Y:S01]  /*176a0*/  @P5 STG.E.U16 desc[UR36][R6.64+0x1b2], R12 ;  /* 0x0001b20c06005986 */ /* 0x000fe2000c101524 */
[----:B------:R-:W-:Y:S01]  /*176b0*/  FMUL R9, R159, R2 ;  /* 0x000000029f097220 */ /* 0x000fe20000400000 */
[C---:B------:R-:W-:Y:S02]  /*176c0*/  ISETP.GT.AND P4, PT, R0.reuse, 0xe0, P2 ;  /* 0x000000e00000780c */ /* 0x040fe40001784270 */
[----:B------:R0:W-:Y:S01]  /*176d0*/  @P1 STG.E.U16 desc[UR36][R4.64+0x1c0], R13 ;  /* 0x0001c00d04001986 */ /* 0x0001e2000c101524 */
[----:B------:R-:W-:-:S02]  /*176e0*/  ISETP.GT.AND P5, PT, R0, 0xe1, P2 ;  /* 0x000000e10000780c */ /* 0x000fc400017a4270 */
[----:B------:R-:W-:Y:S02]  /*176f0*/  ISETP.GT.AND P1, PT, R0, 0xe8, P3 ;  /* 0x000000e80000780c */ /* 0x000fe40001f24270 */
[----:B------:R-:W-:Y:S02]  /*17700*/  F2FP.F16.F32.PACK_AB R3, RZ, R3 ;  /* 0x00000003ff03723e */ /* 0x000fe400000000ff */
[----:B------:R-:W-:Y:S02]  /*17710*/  F2FP.F16.F32.PACK_AB R8, RZ, R8 ;  /* 0x00000008ff08723e */ /* 0x000fe400000000ff */
[----:B------:R-:W-:Y:S02]  /*17720*/  F2FP.F16.F32.PACK_AB R9, RZ, R9 ;  /* 0x00000009ff09723e */ /* 0x000fe400000000ff */
[----:B0-----:R-:W-:Y:S01]  /*17730*/  PRMT R13, R3, 0x7610, R13 ;  /* 0x00007610030d7816 */ /* 0x001fe2000000000d */
[----:B------:R-:W-:Y:S01]  /*17740*/  FMUL R3, R157, R2 ;  /* 0x000000029d037220 */ /* 0x000fe20000400000 */
[----:B------:R-:W-:-:S02]  /*17750*/  PRMT R11, R8, 0x7610, R11 ;  /* 0x00007610080b7816 */ /* 0x000fc4000000000b */
[----:B------:R-:W-:Y:S01]  /*17760*/  PRMT R12, R9, 0x7610, R12 ;  /* 0x00007610090c7816 */ /* 0x000fe2000000000c */
[----:B------:R0:W-:Y:S01]  /*17770*/  @P0 STG.E.U16 desc[UR36][R4.64+0x1c2], R10 ;  /* 0x0001c20a04000986 */ /* 0x0001e2000c101524 */
[----:B------:R-:W-:Y:S01]  /*17780*/  F2FP.F16.F32.PACK_AB R3, RZ, R3 ;  /* 0x00000003ff03723e */ /* 0x000fe200000000ff */
[----:B------:R-:W-:Y:S02]  /*17790*/  FMUL R8, R156, R2 ;  /* 0x000000029c087220 */ /* 0x000fe40000400000 */
[----:B------:R1:W-:Y:S01]  /*177a0*/  @P4 STG.E.U16 desc[UR36][R6.64+0x1c0], R11 ;  /* 0x0001c00b06004986 */ /* 0x0003e2000c101524 */
[----:B------:R-:W-:-:S03]  /*177b0*/  ISETP.GT.AND P0, PT, R0, 0xe9, P3 ;  /* 0x000000e90000780c */ /* 0x000fc60001f04270 */
[----:B------:R-:W-:Y:S01]  /*177c0*/  @P5 STG.E.U16 desc[UR36][R6.64+0x1c2], R12 ;  /* 0x0001c20c06005986 */ /* 0x000fe2000c101524 */
[----:B------:R-:W-:-:S03]  /*177d0*/  ISETP.GT.AND P4, PT, R0, 0xe9, P2 ;  /* 0x000000e90000780c */ /* 0x000fc60001784270 */
[----:B------:R2:W-:Y:S01]  /*177e0*/  @P1 STG.E.U16 desc[UR36][R4.64+0x1d0], R13 ;  /* 0x0001d00d04001986 */ /* 0x0005e2000c101524 */
[----:B------:R-:W-:Y:S02]  /*177f0*/  ISETP.GT.AND P1, PT, R0, 0xe8, P2 ;  /* 0x000000e80000780c */ /* 0x000fe40001724270 */
[----:B0-----:R-:W-:Y:S01]  /*17800*/  PRMT R10, R3, 0x7610, R10 ;  /* 0x00007610030a7816 */ /* 0x001fe2000000000a */
[-C--:B------:R-:W-:Y:S01]  /*17810*/  FMUL R3, R154, R2.reuse ;  /* 0x000000029a037220 */ /* 0x080fe20000400000 */
[----:B------:R-:W-:Y:S01]  /*17820*/  ISETP.GT.AND P5, PT, R0, 0xf0, P3 ;  /* 0x000000f00000780c */ /* 0x000fe20001fa4270 */
[----:B------:R-:W-:Y:S01]  /*17830*/  FMUL R9, R155, R2 ;  /* 0x000000029b097220 */ /* 0x000fe20000400000 */
[----:B------:R-:W-:Y:S02]  /*17840*/  F2FP.F16.F32.PACK_AB R8, RZ, R8 ;  /* 0x00000008ff08723e */ /* 0x000fe400000000ff */
[----:B------:R-:W-:Y:S02]  /*17850*/  F2FP.F16.F32.PACK_AB R3, RZ, R3 ;  /* 0x00000003ff03723e */ /* 0x000fe400000000ff */
[----:B-1----:R-:W-:-:S02]  /*17860*/  PRMT R11, R8, 0x7610, R11 ;  /* 0x00007610080b7816 */ /* 0x002fc4000000000b */
[----:B------:R-:W-:Y:S02]  /*17870*/  F2FP.F16.F32.PACK_AB R9, RZ, R9 ;  /* 0x00000009ff09723e */ /* 0x000fe400000000ff */
[----:B--2---:R-:W-:Y:S01]  /*17880*/  PRMT R13, R3, 0x7610, R13 ;  /* 0x00007610030d7816 */ /* 0x004fe2000000000d */
[----:B------:R-:W-:Y:S01]  /*17890*/  @P0 STG.E.U16 desc[UR36][R4.64+0x1d2], R10 ;  /* 0x0001d20a04000986 */ /* 0x000fe2000c101524 */
[----:B------:R-:W-:-:S03]  /*178a0*/  FMUL R3, R23, R2 ;  /* 0x0000000217037220 */ /* 0x000fc60000400000 */
[----:B------:R-:W-:Y:S04]  /*178b0*/  @P1 STG.E.U16 desc[UR36][R6.64+0x1d0], R11 ;  /* 0x0001d00b06001986 */ /* 0x000fe8000c101524 */
[----:B------:R0:W-:Y:S01]  /*178c0*/  @P4 STG.E.U16 desc[UR36][R6.64+0x1d2], R9 ;  /* 0x0001d20906004986 */ /* 0x0001e2000c101524 */
[----:B------:R-:W-:-:S03]  /*178d0*/  ISETP.GT.AND P4, PT, R0, 0xf0, P2 ;  /* 0x000000f00000780c */ /* 0x000fc60001784270 */
[----:B------:R-:W-:Y:S01]  /*178e0*/  @P5 STG.E.U16 desc[UR36][R4.64+0x1e0], R13 ;  /* 0x0001e00d04005986 */ /* 0x000fe2000c101524 */
[----:B------:R-:W-:Y:S01]  /*178f0*/  ISETP.GT.AND P5, PT, R0, 0xf1, P3 ;  /* 0x000000f10000780c */ /* 0x000fe20001fa4270 */
[----:B------:R-:W-:Y:S01]  /*17900*/  FMUL R8, R22, R2 ;  /* 0x0000000216087220 */ /* 0x000fe20000400000 */
[----:B------:R-:W-:-:S04]  /*17910*/  F2FP.F16.F32.PACK_AB R3, RZ, R3 ;  /* 0x00000003ff03723e */ /* 0x000fc800000000ff */
[----:B------:R-:W-:Y:S02]  /*17920*/  PRMT R14, R3, 0x7610, R14 ;  /* 0x00007610030e7816 */ /* 0x000fe4000000000e */
[----:B------:R-:W-:Y:S01]  /*17930*/  F2FP.F16.F32.PACK_AB R12, RZ, R8 ;  /* 0x00000008ff0c723e */ /* 0x000fe200000000ff */
[----:B0-----:R-:W-:-:S04]  /*17940*/  FMUL R9, R19, R2 ;  /* 0x0000000213097220 */ /* 0x001fc80000400000 */
[----:B------:R-:W-:Y:S01]  /*17950*/  @P5 STG.E.U16 desc[UR36][R4.64+0x1e2], R14 ;  /* 0x0001e20e04005986 */ /* 0x000fe2000c101524 */
[----:B------:R-:W-:-:S03]  /*17960*/  ISETP.GT.AND P5, PT, R0, 0xf8, P3 ;  /* 0x000000f80000780c */ /* 0x000fc60001fa4270 */
[----:B------:R0:W-:Y:S01]  /*17970*/  @P4 STG.E.U16 desc[UR36][R6.64+0x1e0], R12 ;  /* 0x0001e00c06004986 */ /* 0x0001e2000c101524 */
[C---:B------:R-:W-:Y:S01]  /*17980*/  ISETP.GT.AND P4, PT, R0.reuse, 0xf1, P2 ;  /* 0x000000f10000780c */ /* 0x040fe20001784270 */
[-C--:B------:R-:W-:Y:S01]  /*17990*/  FMUL R11, R21, R2.reuse ;  /* 0x00000002150b7220 */ /* 0x080fe20000400000 */
[----:B------:R-:W-:Y:S01]  /*179a0*/  ISETP.GT.AND P3, PT, R0, 0xf9, P3 ;  /* 0x000000f90000780c */ /* 0x000fe20001f64270 */
[-C--:B------:R-:W-:Y:S01]  /*179b0*/  FMUL R10, R20, R2.reuse ;  /* 0x00000002140a7220 */ /* 0x080fe20000400000 */
[----:B------:R-:W-:Y:S01]  /*179c0*/  USHF.L.U32 UR12, UR8, 0x8, URZ ;  /* 0x00000008080c7899 */ /* 0x000fe2000800063f */
[----:B------:R-:W-:Y:S01]  /*179d0*/  FMUL R8, R18, R2 ;  /* 0x0000000212087220 */ /* 0x000fe20000400000 */
[----:B------:R-:W-:Y:S02]  /*179e0*/  F2FP.F16.F32.PACK_AB R9, RZ, R9 ;  /* 0x00000009ff09723e */ /* 0x000fe400000000ff */
[----:B------:R-:W-:Y:S01]  /*179f0*/  F2FP.F16.F32.PACK_AB R11, RZ, R11 ;  /* 0x0000000bff0b723e */ /* 0x000fe200000000ff */
[----:B------:R-:W-:Y:S01]  /*17a00*/  USHF.L.U64.HI UR11, UR8, 0x8, UR9 ;  /* 0x00000008080b7899 */ /* 0x000fe20008010209 */
[----:B------:R-:W-:-:S02]  /*17a10*/  F2FP.F16.F32.PACK_AB R10, RZ, R10 ;  /* 0x0000000aff0a723e */ /* 0x000fc400000000ff */
[----:B0-----:R-:W-:Y:S01]  /*17a20*/  PRMT R12, R9, 0x7610, R12 ;  /* 0x00007610090c7816 */ /* 0x001fe2000000000c */
[----:B------:R-:W-:Y:S01]  /*17a30*/  IMAD.U32 R9, RZ, RZ, UR12 ;  /* 0x0000000cff097e24 */ /* 0x000fe2000f8e00ff */
[----:B------:R-:W-:Y:S01]  /*17a40*/  F2FP.F16.F32.PACK_AB R8, RZ, R8 ;  /* 0x00000008ff08723e */ /* 0x000fe200000000ff */
[----:B------:R0:W-:Y:S01]  /*17a50*/  @P4 STG.E.U16 desc[UR36][R6.64+0x1e2], R11 ;  /* 0x0001e20b06004986 */ /* 0x0001e2000c101524 */
[----:B------:R-:W-:Y:S02]  /*17a60*/  ISETP.GT.AND P1, PT, R153, 0x80, PT ;  /* 0x000000809900780c */ /* 0x000fe40003f24270 */
[----:B------:R-:W-:Y:S01]  /*17a70*/  PRMT R13, R8, 0x7610, R13 ;  /* 0x00007610080d7816 */ /* 0x000fe2000000000d */
[----:B------:R-:W-:Y:S04]  /*17a80*/  @P5 STG.E.U16 desc[UR36][R4.64+0x1f0], R10 ;  /* 0x0001f00a04005986 */ /* 0x000fe8000c101524 */
[----:B------:R1:W-:Y:S01]  /*17a90*/  @P3 STG.E.U16 desc[UR36][R4.64+0x1f2], R12 ;  /* 0x0001f20c04003986 */ /* 0x0003e2000c101524 */
[----:B------:R-:W-:-:S02]  /*17aa0*/  IADD3 R8, P3, P5, R4, UR5, R9 ;  /* 0x0000000504087c10 */ /* 0x000fc4000fd7e009 */
[----:B0-----:R-:W-:Y:S02]  /*17ab0*/  MOV R11, UR11 ;  /* 0x0000000b000b7c02 */ /* 0x001fe40008000f00 */
[C---:B------:R-:W-:Y:S02]  /*17ac0*/  ISETP.GT.AND P4, PT, R0.reuse, 0xf8, P2 ;  /* 0x000000f80000780c */ /* 0x040fe40001784270 */
[C---:B------:R-:W-:Y:S02]  /*17ad0*/  ISETP.GT.AND P2, PT, R0.reuse, 0xf9, P2 ;  /* 0x000000f90000780c */ /* 0x040fe40001744270 */
[----:B------:R-:W-:Y:S02]  /*17ae0*/  IADD3.X R9, R5, UR4, R11, P3, P5 ;  /* 0x0000000405097c10 */ /* 0x000fe40009fea40b */
[----:B------:R-:W-:Y:S01]  /*17af0*/  ISETP.GT.AND P3, PT, R0, 0x1, P1 ;  /* 0x000000010000780c */ /* 0x000fe20000f64270 */
[-C--:B------:R-:W-:Y:S01]  /*17b00*/  FMUL R3, R15, R2.reuse ;  /* 0x000000020f037220 */ /* 0x080fe20000400000 */
[----:B------:R-:W-:Y:S01]  /*17b10*/  FMUL R25, R25, R2 ;  /* 0x0000000219197220 */ /* 0x000fe20000400000 */
[----:B-1----:R-:W-:-:S03]  /*17b20*/  IADD3 R4, P5, R4, UR12, RZ ;  /* 0x0000000c04047c10 */ /* 0x002fc6000ffbe0ff */
[----:B------:R-:W-:Y:S02]  /*17b30*/  F2FP.F16.F32.PACK_AB R3, RZ, R3 ;  /* 0x00000003ff03723e */ /* 0x000fe400000000ff */
[----:B------:R-:W-:Y:S02]  /*17b40*/  F2FP.F16.F32.PACK_AB R25, RZ, R25 ;  /* 0x00000019ff19723e */ /* 0x000fe400000000ff */
[----:B------:R-:W-:Y:S01]  /*17b50*/  IADD3.X R5, R5, UR11, RZ, P5, !PT ;  /* 0x0000000b05057c10 */ /* 0x000fe2000affe4ff */
[----:B------:R-:W-:Y:S01]  /*17b60*/  @P4 STG.E.U16 desc[UR36][R6.64+0x1f0], R13 ;  /* 0x0001f00d06004986 */ /* 0x000fe2000c101524 */
[----:B------:R-:W-:-:S03]  /*17b70*/  ISETP.GT.AND P0, PT, R153, 0x88, PT ;  /* 0x000000889900780c */ /* 0x000fc60003f04270 */
[----:B------:R0:W-:Y:S01]  /*17b80*/  @P2 STG.E.U16 desc[UR36][R6.64+0x1f2], R3 ;  /* 0x0001f20306002986 */ /* 0x0001e2000c101524 */
[----:B------:R-:W-:-:S03]  /*17b90*/  ISETP.GT.AND P4, PT, R0, RZ, P1 ;  /* 0x000000ff0000720c */ /* 0x000fc60000f84270 */
[----:B------:R-:W-:Y:S01]  /*17ba0*/  @P3 STG.E.U16 desc[UR36][R4.64+0x2], R25 ;  /* 0x0000021904003986 */ /* 0x000fe2000c101524 */
[----:B------:R-:W-:Y:S02]  /*17bb0*/  IADD3 R10, P3, R4, UR5, RZ ;  /* 0x00000005040a7c10 */ /* 0x000fe4000ff7e0ff */
[----:B------:R-:W-:Y:S01]  /*17bc0*/  ISETP.GT.AND P2, PT, R0, RZ, P0 ;  /* 0x000000ff0000720c */ /* 0x000fe20000744270 */
[-C--:B------:R-:W-:Y:S01]  /*17bd0*/  FMUL R24, R24, R2.reuse ;  /* 0x0000000218187220 */ /* 0x080fe20000400000 */
[-C--:B------:R-:W-:Y:S01]  /*17be0*/  FMUL R26, R26, R2.reuse ;  /* 0x000000021a1a7220 */ /* 0x080fe20000400000 */
[C---:B------:R-:W-:Y:S02]  /*17bf0*/  ISETP.GT.AND P5, PT, R0.reuse, 0x1, P0 ;  /* 0x000000010000780c */ /* 0x040fe400007a4270 */
[----:B------:R-:W-:Y:S02]  /*17c00*/  IADD3.X R11, R5, UR4, RZ, P3, !PT ;  /* 0x00000004050b7c10 */ /* 0x000fe40009ffe4ff */
[----:B------:R-:W-:Y:S01]  /*17c10*/  ISETP.GT.AND P3, PT, R0, 0x9, P1 ;  /* 0x000000090000780c */ /* 0x000fe20000f64270 */
[-C--:B------:R-:W-:Y:S01]  /*17c20*/  FMUL R27, R27, R2.reuse ;  /* 0x000000021b1b7220 */ /* 0x080fe20000400000 */
[----:B------:R-:W-:Y:S01]  /*17c30*/  FMUL R29, R29, R2 ;  /* 0x000000021d1d7220 */ /* 0x000fe20000400000 */
[----:B------:R-:W-:-:S02]  /*17c40*/  F2FP.F16.F32.PACK_AB R24, RZ, R24 ;  /* 0x00000018ff18723e */ /* 0x000fc400000000ff */
[----:B------:R-:W-:Y:S02]  /*17c50*/  F2FP.F16.F32.PACK_AB R26, RZ, R26 ;  /* 0x0000001aff1a723e */ /* 0x000fe400000000ff */
[----:B------:R-:W-:Y:S01]  /*17c60*/  F2FP.F16.F32.PACK_AB R27, RZ, R27 ;  /* 0x0000001bff1b723e */ /* 0x000fe200000000ff */
[----:B------:R-:W-:Y:S01]  /*17c70*/  @P4 STG.E.U16 desc[UR36][R4.64], R24 ;  /* 0x0000001804004986 */ /* 0x000fe2000c101524 */
[----:B------:R-:W-:Y:S02]  /*17c80*/  F2FP.F16.F32.PACK_AB R29, RZ, R29 ;  /* 0x0000001dff1d723e */ /* 0x000fe400000000ff */
[C---:B------:R-:W-:Y:S01]  /*17c90*/  ISETP.GT.AND P4, PT, R0.reuse, 0x8, P1 ;  /* 0x000000080000780c */ /* 0x040fe20000f84270 */
[----:B------:R-:W-:Y:S01]  /*17ca0*/  @P2 STG.E.U16 desc[UR36][R10.64], R26 ;  /* 0x0000001a0a002986 */ /* 0x000fe2000c101524 */
[----:B------:R-:W-:Y:S01]  /*17cb0*/  ISETP.GT.AND P2, PT, R0, 0x8, P0 ;  /* 0x000000080000780c */ /* 0x000fe20000744270 */
[-C--:B------:R-:W-:Y:S01]  /*17cc0*/  FMUL R28, R28, R2.reuse ;  /* 0x000000021c1c7220 */ /* 0x080fe20000400000 */
[----:B------:R-:W-:Y:S01]  /*17cd0*/  FMUL R30, R30, R2 ;  /* 0x000000021e1e7220 */ /* 0x000fe20000400000 */
[----:B------:R-:W-:Y:S01]  /*17ce0*/  @P5 STG.E.U16 desc[UR36][R10.64+0x2], R27 ;  /* 0x0000021b0a005986 */ /* 0x000fe2000c101524 */
[----:B------:R-:W-:-:S03]  /*17cf0*/  ISETP.GT.AND P5, PT, R0, 0x9, P0 ;  /* 0x000000090000780c */ /* 0x000fc600007a4270 */
[----:B------:R-:W-:Y:S01]  /*17d00*/  @P3 STG.E.U16 desc[UR36][R4.64+0x12], R29 ;  /* 0x0000121d04003986 */ /* 0x000fe2000c101524 */
[----:B0-----:R-:W-:Y:S02]  /*17d10*/  IADD3 R6, P3, R4, UR5, RZ ;  /* 0x0000000504067c10 */ /* 0x001fe4000ff7e0ff */
[----:B------:R-:W-:Y:S01]  /*17d20*/  F2FP.F16.F32.PACK_AB R28, RZ, R28 ;  /* 0x0000001cff1c723e */ /* 0x000fe200000000ff */
[----:B------:R-:W-:Y:S01]  /*17d30*/  FMUL R31, R31, R2 ;  /* 0x000000021f1f7220 */ /* 0x000fe20000400000 */
[----:B------:R-:W-:Y:S02]  /*17d40*/  F2FP.F16.F32.PACK_AB R30, RZ, R30 ;  /* 0x0000001eff1e723e */ /* 0x000fe400000000ff */
[----:B------:R-:W-:Y:S01]  /*17d50*/  IADD3.X R7, R5, UR4, RZ, P3, !PT ;  /* 0x0000000405077c10 */ /* 0x000fe20009ffe4ff */
[----:B------:R-:W-:Y:S01]  /*17d60*/  @P4 STG.E.U16 desc[UR36][R4.64+0x10], R28 ;  /* 0x0000101c04004986 */ /* 0x000fe2000c101524 */
[----:B------:R-:W-:-:S03]  /*17d70*/  F2FP.F16.F32.PACK_AB R31, RZ, R31 ;  /* 0x0000001fff1f723e */ /* 0x000fc600000000ff */
[----:B------:R0:W-:Y:S01]  /*17d80*/  @P2 STG.E.U16 desc[UR36][R6.64+0x10], R30 ;  /* 0x0000101e06002986 */ /* 0x0001e2000c101524 */
[C---:B------:R-:W-:Y:S02]  /*17d90*/  ISETP.GT.AND P2, PT, R0.reuse, 0x10, P0 ;  /* 0x000000100000780c */ /* 0x040fe40000744270 */
[C---:B------:R-:W-:Y:S01]  /*17da0*/  ISETP.GT.AND P4, PT, R0.reuse, 0x10, P1 ;  /* 0x000000100000780c */ /* 0x040fe20000f84270 */
[----:B------:R-:W-:Y:S01]  /*17db0*/  @P5 STG.E.U16 desc[UR36][R8.64+0x12], R31 ;  /* 0x0000121f08005986 */ /* 0x000fe2000c101524 */
[----:B------:R-:W-:Y:S01]  /*17dc0*/  ISETP.GT.AND P3, PT, R0, 0x11, P1 ;  /* 0x000000110000780c */ /* 0x000fe20000f64270 */
[-C--:B------:R-:W-:Y:S01]  /*17dd0*/  FMUL R32, R32, R2.reuse ;  /* 0x0000000220207220 */ /* 0x080fe20000400000 */
[----:B------:R-:W-:Y:S01]  /*17de0*/  ISETP.GT.AND P5, PT, R0, 0x11, P0 ;  /* 0x000000110000780c */ /* 0x000fe200007a4270 */
[-C--:B------:R-:W-:Y:S01]  /*17df0*/  FMUL R33, R33, R2.reuse ;  /* 0x0000000221217220 */ /* 0x080fe20000400000 */
[----:B------:R-:W-:Y:S02]  /*17e00*/  FMUL R34, R34, R2 ;  /* 0x0000000222227220 */ /* 0x000fe40000400000 */
[----:B------:R-:W-:-:S02]  /*17e10*/  F2FP.F16.F32.PACK_AB R32, RZ, R32 ;  /* 0x00000020ff20723e */ /* 0x000fc400000000ff */
[----:B------:R-:W-:Y:S01]  /*17e20*/  F2FP.F16.F32.PACK_AB R33, RZ, R33 ;  /* 0x00000021ff21723e */ /* 0x000fe200000000ff */
[----:B0-----:R-:W-:Y:S01]  /*17e30*/  @P2 IMAD.MOV.U32 R6, RZ, RZ, R8 ;  /* 0x000000ffff062224 */ /* 0x001fe200078e0008 */
[----:B------:R-:W-:Y:S01]  /*17e40*/  F2FP.F16.F32.PACK_AB R34, RZ, R34 ;  /* 0x00000022ff22723e */ /* 0x000fe200000000ff */
[----:B------:R-:W-:Y:S02]  /*17e50*/  @P2 IMAD.MOV.U32 R7, RZ, RZ, R9 ;  /* 0x000000ffff072224 */ /* 0x000fe400078e0009 */
[----:B------:R-:W-:Y:S01]  /*17e60*/  FMUL R35, R35, R2 ;  /* 0x0000000223237220 */ /* 0x000fe20000400000 */
[----:B------:R-:W-:Y:S04]  /*17e70*/  @P4 STG.E.U16 desc[UR36][R4.64+0x20], R32 ;  /* 0x0000202004004986 */ /* 0x000fe8000c101524 */
[----:B------:R-:W-:Y:S01]  /*17e80*/  @P3 STG.E.U16 desc[UR36][R4.64+0x22], R33 ;  /* 0x0000222104003986 */ /* 0x000fe2000c101524 */
[----:B------:R-:W-:-:S03]  /*17e90*/  F2FP.F16.F32.PACK_AB R35, RZ, R35 ;  /* 0x00000023ff23723e */ /* 0x000fc600000000ff */
[----:B------:R0:W-:Y:S01]  /*17ea0*/  @P2 STG.E.U16 desc[UR36][R6.64+0x20], R34 ;  /* 0x0000202206002986 */ /* 0x0001e2000c101524 */
[C---:B------:R-:W-:Y:S02]  /*17eb0*/  ISETP.GT.AND P2, PT, R0.reuse, 0x18, P0 ;  /* 0x000000180000780c */ /* 0x040fe40000744270 */
[C---:B------:R-:W-:Y:S02]  /*17ec0*/  ISETP.GT.AND P4, PT, R0.reuse, 0x18, P1 ;  /* 0x000000180000780c */ /* 0x040fe40000f84270 */
[----:B------:R-:W-:Y:S02]  /*17ed0*/  ISETP.GT.AND P3, PT, R0, 0x19, P1 ;  /* 0x000000190000780c */ /* 0x000fe40000f64270 */
[----:B0-----:R-:W-:Y:S01]  /*17ee0*/  @P5 MOV R6, R8 ;  /* 0x0000000800065202 */ /* 0x001fe20000000f00 */
[----:B------:R-:W-:Y:S02]  /*17ef0*/  @P5 IMAD.MOV.U32 R7, RZ, RZ, R9 ;  /* 0x000000ffff075224 */ /* 0x000fe400078e0009 */
[-C--:B------:R-:W-:Y:S01]  /*17f00*/  FMUL R36, R36, R2.reuse ;  /* 0x0000000224247220 */ /* 0x080fe20000400000 */
[----:B------:R-:W-:-:S02]  /*17f10*/  FMUL R37, R37, R2 ;  /* 0x0000000225257220 */ /* 0x000fc40000400000 */
[----:B------:R0:W-:Y:S01]  /*17f20*/  @P5 STG.E.U16 desc[UR36][R6.64+0x22], R35 ;  /* 0x0000222306005986 */ /* 0x0001e2000c101524 */
[----:B------:R-:W-:Y:S01]  /*17f30*/  ISETP.GT.AND P5, PT, R0, 0x19, P0 ;  /* 0x000000190000780c */ /* 0x000fe200007a4270 */
[----:B------:R-:W-:Y:S01]  /*17f40*/  FMUL R38, R38, R2 ;  /* 0x0000000226267220 */ /* 0x000fe20000400000 */
[----:B------:R-:W-:Y:S02]  /*17f50*/  F2FP.F16.F32.PACK_AB R36, RZ, R36 ;  /* 0x00000024ff24723e */ /* 0x000fe400000000ff */
[----:B------:R-:W-:Y:S01]  /*17f60*/  F2FP.F16.F32.PACK_AB R37, RZ, R37 ;  /* 0x00000025ff25723e */ /* 0x000fe200000000ff */
[----:B------:R-:W-:Y:S01]  /*17f70*/  FMUL R39, R39, R2 ;  /* 0x0000000227277220 */ /* 0x000fe20000400000 */
[----:B------:R-:W-:Y:S01]  /*17f80*/  F2FP.F16.F32.PACK_AB R38, RZ, R38 ;  /* 0x00000026ff26723e */ /* 0x000fe200000000ff */
[----:B------:R-:W-:Y:S01]  /*17f90*/  @P4 STG.E.U16 desc[UR36][R4.64+0x30], R36 ;  /* 0x0000302404004986 */ /* 0x000fe2000c101524 */
[----:B0-----:R-:W-:Y:S01]  /*17fa0*/  @P2 IMAD.MOV.U32 R6, RZ, RZ, R8 ;  /* 0x000000ffff062224 */ /* 0x001fe200078e0008 */
[----:B------:R-:W-:-:S02]  /*17fb0*/  @P2 MOV R7, R9 ;  /* 0x0000000900072202 */ /* 0x000fc40000000f00 */
[----:B------:R-:W-:Y:S01]  /*17fc0*/  @P3 STG.E.U16 desc[UR36][R4.64+0x32], R37 ;  /* 0x0000322504003986 */ /* 0x000fe2000c101524 */
[----:B------:R-:W-:-:S03]  /*17fd0*/  F2FP.F16.F32.PACK_AB R39, RZ, R39 ;  /* 0x00000027ff27723e */ /* 0x000fc600000000ff */
[----:B------:R0:W-:Y:S01]  /*17fe0*/  @P2 STG.E.U16 desc[UR36][R6.64+0x30], R38 ;  /* 0x0000302606002986 */ /* 0x0001e2000c101524 */
[C---:B------:R-:W-:Y:S02]  /*17ff0*/  ISETP.GT.AND P2, PT, R0.reuse, 0x20, P0 ;  /* 0x000000200000780c */ /* 0x040fe40000744270 */
[C---:B------:R-:W-:Y:S02]  /*18000*/  ISETP.GT.AND P4, PT, R0.reuse, 0x20, P1 ;  /* 0x000000200000780c */ /* 0x040fe40000f84270 */
[----:B------:R-:W-:Y:S01]  /*18010*/  ISETP.GT.AND P3, PT, R0, 0x21, P1 ;  /* 0x000000210000780c */ /* 0x000fe20000f64270 */
[----:B0-----:R-:W-:Y:S02]  /*18020*/  @P5 IMAD.MOV.U32 R6, RZ, RZ, R8 ;  /* 0x000000ffff065224 */ /* 0x001fe400078e0008 */
        /* <DEDUP_REMOVED lines=11> */
[----:B0-----:R-:W-:Y:S01]  /*180e0*/  @P2 MOV R6, R8 ;  /* 0x0000000800062202 */ /* 0x001fe20000000f00 */
[----:B------:R-:W-:-:S02]  /*180f0*/  @P2 IMAD.MOV.U32 R7, RZ, RZ, R9 ;  /* 0x000000ffff072224 */ /* 0x000fc400078e0009 */
[----:B------:R-:W-:Y:S01]  /*18100*/  @P3 STG.E.U16 desc[UR36][R4.64+0x42], R41 ;  /* 0x0000422904003986 */ /* 0x000fe2000c101524 */
[----:B------:R-:W-:-:S03]  /*18110*/  F2FP.F16.F32.PACK_AB R43, RZ, R43 ;  /* 0x0000002bff2b723e */ /* 0x000fc600000000ff */
[----:B------:R0:W-:Y:S01]  /*18120*/  @P2 STG.E.U16 desc[UR36][R6.64+0x40], R42 ;  /* 0x0000402a06002986 */ /* 0x0001e2000c101524 */
[C---:B------:R-:W-:Y:S02]  /*18130*/  ISETP.GT.AND P2, PT, R0.reuse, 0x28, P0 ;  /* 0x000000280000780c */ /* 0x040fe40000744270 */
[C---:B------:R-:W-:Y:S02]  /*18140*/  ISETP.GT.AND P4, PT, R0.reuse, 0x28, P1 ;  /* 0x000000280000780c */ /* 0x040fe40000f84270 */
[----:B------:R-:W-:Y:S01]  /*18150*/  ISETP.GT.AND P3, PT, R0, 0x29, P1 ;  /* 0x000000290000780c */ /* 0x000fe20000f64270 */
[----:B0-----:R-:W-:Y:S01]  /*18160*/  @P5 IMAD.MOV.U32 R6, RZ, RZ, R8 ;  /* 0x000000ffff065224 */ /* 0x001fe200078e0008 */
[----:B------:R-:W-:Y:S01]  /*18170*/  @P5 MOV R7, R9 ;  /* 0x0000000900075202 */ /* 0x000fe20000000f00 */
[-C--:B------:R-:W-:Y:S01]  /*18180*/  FMUL R44, R44, R2.reuse ;  /* 0x000000022c2c7220 */ /* 0x080fe20000400000 */
[----:B------:R-:W-:-:S03]  /*18190*/  FMUL R45, R45, R2 ;  /* 0x000000022d2d7220 */ /* 0x000fc60000400000 */
        /* <DEDUP_REMOVED lines=8> */
[----:B0-----:R-:W-:Y:S02]  /*18220*/  @P2 IMAD.MOV.U32 R6, RZ, RZ, R8 ;  /* 0x000000ffff062224 */ /* 0x001fe400078e0008 */
[----:B------:R-:W-:Y:S01]  /*18230*/  @P2 IMAD.MOV.U32 R7, RZ, RZ, R9 ;  /* 0x000000ffff072224 */ /* 0x000fe200078e0009 */
        /* <DEDUP_REMOVED lines=446> */
[-C--:B------:R-:W-:Y:S01]  /*19e20*/  FMUL R136, R136, R2.reuse ;  /* 0x0000000288887220 */ /* 0x080fe20000400000 */
[----:B0-----:R-:W-:Y:S02]  /*19e30*/  @P5 IMAD.MOV.U32 R6, RZ, RZ, R8 ;  /* 0x000000ffff065224 */ /* 0x001fe400078e0008 */
[----:B------:R-:W-:Y:S02]  /*19e40*/  @P5 IMAD.MOV.U32 R7, RZ, RZ, R9 ;  /* 0x000000ffff075224 */ /* 0x000fe400078e0009 */
[-C--:B------:R-:W-:Y:S01]  /*19e50*/  FMUL R137, R137, R2.reuse ;  /* 0x0000000289897220 */ /* 0x080fe20000400000 */
[----:B------:R-:W-:-:S02]  /*19e60*/  FMUL R138, R138, R2 ;  /* 0x000000028a8a7220 */ /* 0x000fc40000400000 */
[----:B------:R0:W-:Y:S01]  /*19e70*/  @P5 STG.E.U16 desc[UR36][R6.64+0x1b2], R135 ;  /* 0x0001b28706005986 */ /* 0x0001e2000c101524 */
[----:B------:R-:W-:Y:S02]  /*19e80*/  ISETP.GT.AND P5, PT, R0, 0xe1, P0 ;  /* 0x000000e10000780c */ /* 0x000fe400007a4270 */
        /* <DEDUP_REMOVED lines=8> */
[----:B------:R-:W-:Y:S01]  /*19f10*/  ISETP.GT.AND P4, PT, R0, 0xe8, P1 ;  /* 0x000000e80000780c */ /* 0x000fe20000f84270 */
[-C--:B------:R-:W-:Y:S01]  /*19f20*/  FMUL R140, R140, R2.reuse ;  /* 0x000000028c8c7220 */ /* 0x080fe20000400000 */
[----:B------:R-:W-:Y:S01]  /*19f30*/  F2FP.F16.F32.PACK_AB R139, RZ, R139 ;  /* 0x0000008bff8b723e */ /* 0x000fe200000000ff */
[----:B------:R0:W-:Y:S01]  /*19f40*/  @P2 STG.E.U16 desc[UR36][R6.64+0x1c0], R138 ;  /* 0x0001c08a06002986 */ /* 0x0001e2000c101524 */
[C---:B------:R-:W-:Y:S02]  /*19f50*/  ISETP.GT.AND P2, PT, R0.reuse, 0xe8, P0 ;  /* 0x000000e80000780c */ /* 0x040fe40000744270 */
[----:B------:R-:W-:Y:S01]  /*19f60*/  ISETP.GT.AND P3, PT, R0, 0xe9, P1 ;  /* 0x000000e90000780c */ /* 0x000fe20000f64270 */
[----:B------:R-:W-:Y:S01]  /*19f70*/  FMUL R141, R141, R2 ;  /* 0x000000028d8d7220 */ /* 0x000fe20000400000 */
[----:B------:R-:W-:Y:S01]  /*19f80*/  F2FP.F16.F32.PACK_AB R140, RZ, R140 ;  /* 0x0000008cff8c723e */ /* 0x000fe200000000ff */
[----:B0-----:R-:W-:Y:S01]  /*19f90*/  @P5 IMAD.MOV.U32 R6, RZ, RZ, R8 ;  /* 0x000000ffff065224 */ /* 0x001fe200078e0008 */
[----:B------:R-:W-:Y:S01]  /*19fa0*/  @P5 MOV R7, R9 ;  /* 0x0000000900075202 */ /* 0x000fe20000000f00 */
[----:B------:R-:W-:-:S04]  /*19fb0*/  FMUL R142, R142, R2 ;  /* 0x000000028e8e7220 */ /* 0x000fc80000400000 */
[----:B------:R0:W-:Y:S01]  /*19fc0*/  @P5 STG.E.U16 desc[UR36][R6.64+0x1c2], R139 ;  /* 0x0001c28b06005986 */ /* 0x0001e2000c101524 */
[C---:B------:R-:W-:Y:S02]  /*19fd0*/  ISETP.GT.AND P5, PT, R0.reuse, 0xe9, P0 ;  /* 0x000000e90000780c */ /* 0x040fe400007a4270 */
[----:B------:R-:W-:Y:S01]  /*19fe0*/  F2FP.F16.F32.PACK_AB R141, RZ, R141 ;  /* 0x0000008dff8d723e */ /* 0x000fe200000000ff */
[----:B------:R-:W-:Y:S01]  /*19ff0*/  @P4 STG.E.U16 desc[UR36][R4.64+0x1d0], R140 ;  /* 0x0001d08c04004986 */ /* 0x000fe2000c101524 */
[----:B------:R-:W-:Y:S01]  /*1a000*/  ISETP.GT.AND P4, PT, R0, 0xf0, P1 ;  /* 0x000000f00000780c */ /* 0x000fe20000f84270 */
[----:B------:R-:W-:Y:S01]  /*1a010*/  FMUL R143, R143, R2 ;  /* 0x000000028f8f7220 */ /* 0x000fe20000400000 */
[----:B------:R-:W-:Y:S01]  /*1a020*/  F2FP.F16.F32.PACK_AB R142, RZ, R142 ;  /* 0x0000008eff8e723e */ /* 0x000fe200000000ff */
[----:B------:R-:W-:Y:S01]  /*1a030*/  FMUL R144, R144, R2 ;  /* 0x0000000290907220 */ /* 0x000fe20000400000 */
[----:B------:R-:W-:Y:S01]  /*1a040*/  @P3 STG.E.U16 desc[UR36][R4.64+0x1d2], R141 ;  /* 0x0001d28d04003986 */ /* 0x000fe2000c101524 */
[----:B0-----:R-:W-:-:S02]  /*1a050*/  @P2 IMAD.MOV.U32 R6, RZ, RZ, R8 ;  /* 0x000000ffff062224 */ /* 0x001fc400078e0008 */
[----:B------:R-:W-:Y:S01]  /*1a060*/  @P2 IMAD.MOV.U32 R7, RZ, RZ, R9 ;  /* 0x000000ffff072224 */ /* 0x000fe200078e0009 */
[C---:B------:R-:W-:Y:S01]  /*1a070*/  ISETP.GT.AND P3, PT, R0.reuse, 0xf1, P1 ;  /* 0x000000f10000780c */ /* 0x040fe20000f64270 */
[----:B------:R-:W-:Y:S01]  /*1a080*/  FMUL R145, R145, R2 ;  /* 0x0000000291917220 */ /* 0x000fe20000400000 */
[----:B------:R-:W-:Y:S02]  /*1a090*/  F2FP.F16.F32.PACK_AB R143, RZ, R143 ;  /* 0x0000008fff8f723e */ /* 0x000fe400000000ff */
[----:B------:R0:W-:Y:S01]  /*1a0a0*/  @P2 STG.E.U16 desc[UR36][R6.64+0x1d0], R142 ;  /* 0x0001d08e06002986 */ /* 0x0001e2000c101524 */
[----:B------:R-:W-:Y:S02]  /*1a0b0*/  F2FP.F16.F32.PACK_AB R144, RZ, R144 ;  /* 0x00000090ff90723e */ /* 0x000fe400000000ff */
[----:B------:R-:W-:Y:S02]  /*1a0c0*/  ISETP.GT.AND P2, PT, R0, 0xf0, P0 ;  /* 0x000000f00000780c */ /* 0x000fe40000744270 */
[----:B------:R-:W-:-:S02]  /*1a0d0*/  F2FP.F16.F32.PACK_AB R145, RZ, R145 ;  /* 0x00000091ff91723e */ /* 0x000fc400000000ff */
[----:B0-----:R-:W-:Y:S01]  /*1a0e0*/  @P5 MOV R6, R8 ;  /* 0x0000000800065202 */ /* 0x001fe20000000f00 */
[----:B------:R-:W-:Y:S02]  /*1a0f0*/  @P5 IMAD.MOV.U32 R7, RZ, RZ, R9 ;  /* 0x000000ffff075224 */ /* 0x000fe400078e0009 */
[----:B------:R-:W-:-:S03]  /*1a100*/  FMUL R146, R146, R2 ;  /* 0x0000000292927220 */ /* 0x000fc60000400000 */
[----:B------:R0:W-:Y:S04]  /*1a110*/  @P5 STG.E.U16 desc[UR36][R6.64+0x1d2], R143 ;  /* 0x0001d28f06005986 */ /* 0x0001e8000c101524 */
[----:B------:R-:W-:Y:S01]  /*1a120*/  @P4 STG.E.U16 desc[UR36][R4.64+0x1e0], R144 ;  /* 0x0001e09004004986 */ /* 0x000fe2000c101524 */
[----:B------:R-:W-:-:S03]  /*1a130*/  ISETP.GT.AND P4, PT, R0, 0xf1, P0 ;  /* 0x000000f10000780c */ /* 0x000fc60000784270 */
[----:B------:R-:W-:Y:S01]  /*1a140*/  @P3 STG.E.U16 desc[UR36][R4.64+0x1e2], R145 ;  /* 0x0001e29104003986 */ /* 0x000fe2000c101524 */
[C---:B------:R-:W-:Y:S02]  /*1a150*/  ISETP.GT.AND P3, PT, R0.reuse, 0xf8, P1 ;  /* 0x000000f80000780c */ /* 0x040fe40000f64270 */
[C---:B------:R-:W-:Y:S01]  /*1a160*/  ISETP.GT.AND P1, PT, R0.reuse, 0xf9, P1 ;  /* 0x000000f90000780c */ /* 0x040fe20000f24270 */
[----:B0-----:R-:W-:Y:S01]  /*1a170*/  @P2 IMAD.MOV.U32 R6, RZ, RZ, R8 ;  /* 0x000000ffff062224 */ /* 0x001fe200078e0008 */
[----:B------:R-:W-:Y:S01]  /*1a180*/  F2FP.F16.F32.PACK_AB R146, RZ, R146 ;  /* 0x00000092ff92723e */ /* 0x000fe200000000ff */
[-C--:B------:R-:W-:Y:S01]  /*1a190*/  FMUL R147, R147, R2.reuse ;  /* 0x0000000293937220 */ /* 0x080fe20000400000 */
[----:B------:R-:W-:Y:S02]  /*1a1a0*/  ISETP.GT.AND P5, PT, R0, 0xf8, P0 ;  /* 0x000000f80000780c */ /* 0x000fe400007a4270 */
[----:B------:R-:W-:Y:S01]  /*1a1b0*/  @P2 MOV R7, R9 ;  /* 0x0000000900072202 */ /* 0x000fe20000000f00 */
[-C--:B------:R-:W-:Y:S01]  /*1a1c0*/  FMUL R148, R148, R2.reuse ;  /* 0x0000000294947220 */ /* 0x080fe20000400000 */
[----:B------:R-:W-:Y:S01]  /*1a1d0*/  FMUL R149, R149, R2 ;  /* 0x0000000295957220 */ /* 0x000fe20000400000 */
[----:B------:R-:W-:-:S02]  /*1a1e0*/  ISETP.GT.AND P0, PT, R0, 0xf9, P0 ;  /* 0x000000f90000780c */ /* 0x000fc40000704270 */
[----:B------:R0:W-:Y:S01]  /*1a1f0*/  @P2 STG.E.U16 desc[UR36][R6.64+0x1e0], R146 ;  /* 0x0001e09206002986 */ /* 0x0001e2000c101524 */
[----:B------:R-:W-:Y:S01]  /*1a200*/  F2FP.F16.F32.PACK_AB R147, RZ, R147 ;  /* 0x00000093ff93723e */ /* 0x000fe200000000ff */
[----:B------:R-:W-:Y:S01]  /*1a210*/  FMUL R150, R150, R2 ;  /* 0x0000000296967220 */ /* 0x000fe20000400000 */
[----:B------:R-:W-:Y:S02]  /*1a220*/  F2FP.F16.F32.PACK_AB R148, RZ, R148 ;  /* 0x00000094ff94723e */ /* 0x000fe400000000ff */
[----:B------:R-:W-:Y:S01]  /*1a230*/  F2FP.F16.F32.PACK_AB R149, RZ, R149 ;  /* 0x00000095ff95723e */ /* 0x000fe200000000ff */
[----:B------:R-:W-:Y:S01]  /*1a240*/  FMUL R151, R151, R2 ;  /* 0x0000000297977220 */ /* 0x000fe20000400000 */
[----:B0-----:R-:W-:Y:S02]  /*1a250*/  @P4 IMAD.MOV.U32 R6, RZ, RZ, R8 ;  /* 0x000000ffff064224 */ /* 0x001fe400078e0008 */
[----:B------:R-:W-:Y:S01]  /*1a260*/  @P4 IMAD.MOV.U32 R7, RZ, RZ, R9 ;  /* 0x000000ffff074224 */ /* 0x000fe200078e0009 */
[----:B------:R-:W-:-:S04]  /*1a270*/  F2FP.F16.F32.PACK_AB R150, RZ, R150 ;  /* 0x00000096ff96723e */ /* 0x000fc800000000ff */
[----:B------:R-:W-:Y:S01]  /*1a280*/  @P4 STG.E.U16 desc[UR36][R6.64+0x1e2], R147 ;  /* 0x0001e29306004986 */ /* 0x000fe2000c101524 */
[----:B------:R-:W-:-:S03]  /*1a290*/  F2FP.F16.F32.PACK_AB R151, RZ, R151 ;  /* 0x00000097ff97723e */ /* 0x000fc600000000ff */
[----:B------:R-:W-:Y:S04]  /*1a2a0*/  @P3 STG.E.U16 desc[UR36][R4.64+0x1f0], R148 ;  /* 0x0001f09404003986 */ /* 0x000fe8000c101524 */
[----:B------:R0:W-:Y:S02]  /*1a2b0*/  @P1 STG.E.U16 desc[UR36][R4.64+0x1f2], R149 ;  /* 0x0001f29504001986 */ /* 0x0001e4000c101524 */
[----:B0-----:R-:W-:Y:S01]  /*1a2c0*/  @P5 MOV R4, R8 ;  /* 0x0000000800045202 */ /* 0x001fe20000000f00 */
[----:B------:R-:W-:-:S05]  /*1a2d0*/  @P5 IMAD.MOV.U32 R5, RZ, RZ, R9 ;  /* 0x000000ffff055224 */ /* 0x000fca00078e0009 */
[----:B------:R0:W-:Y:S04]  /*1a2e0*/  @P5 STG.E.U16 desc[UR36][R4.64+0x1f0], R150 ;  /* 0x0001f09604005986 */ /* 0x0001e8000c101524 */
[----:B------:R0:W-:Y:S02]  /*1a2f0*/  @P0 STG.E.U16 desc[UR36][R8.64+0x1f2], R151 ;  /* 0x0001f29708000986 */ /* 0x0001e4000c101524 */
.L_x_542:
[----:B------:R-:W-:Y:S05]  /*1a300*/  BSYNC B0 ;  /* 0x0000000000007941 */ /* 0x000fea0003800000 */
.L_x_34:
[----:B0-----:R-:W2:Y:S04]  /*1a310*/  LDL.LU R5, [R1+0x200] ;  /* 0x0002000001057983 */ /* 0x001ea80000300800 */
[----:B------:R-:W2:Y:S01]  /*1a320*/  LDL.LU R4, [R1+0x204] ;  /* 0x0002040001047983 */ /* 0x000ea20000300800 */
[----:B------:R-:W-:Y:S01]  /*1a330*/  ULDC UR4, c[0x0][0xc] ;  /* 0x0000030000047ab9 */ /* 0x000fe20000000800 */
[----:B------:R-:W-:Y:S01]  /*1a340*/  ULDC UR5, c[0x0][0x10] ;  /* 0x0000040000057ab9 */ /* 0x000fe20000000800 */
[----:B-----5:R-:W2:Y:S01]  /*1a350*/  LDC R3, c[0x0][0x14] ;  /* 0x00000500ff037b82 */ /* 0x020ea20000000800 */
[----:B------:R-:W-:Y:S01]  /*1a360*/  UIMAD.WIDE.U32 UR4, UR4, UR5, URZ ;  /* 0x00000005040472a5 */ /* 0x000fe2000f8e003f */
[----:B----4-:R-:W-:Y:S01]  /*1a370*/  PRMT R0, RZ, 0x7610, R0 ;  /* 0x00007610ff007816 */ /* 0x010fe20000000000 */
[----:B------:R-:W-:Y:S01]  /*1a380*/  UMOV UR42, 0xffffffff ;  /* 0xffffffff002a7882 */ /* 0x000fe20000000000 */
[----:B------:R-:W-:-:S03]  /*1a390*/  UMOV UR43, 0xffffffff ;  /* 0xffffffff002b7882 */ /* 0x000fc60000000000 */
[----:B--2---:R-:W-:-:S04]  /*1a3a0*/  IMAD.WIDE.U32 R4, R3, UR4, R4 ;  /* 0x0000000403047c25 */ /* 0x004fc8000f8e0004 */
[----:B------:R-:W-:Y:S01]  /*1a3b0*/  IMAD R3, R3, UR5, RZ ;  /* 0x0000000503037c24 */ /* 0x000fe2000f8e02ff */
[----:B------:R-:W-:Y:S01]  /*1a3c0*/  MOV R7, R4 ;  /* 0x0000000400077202 */ /* 0x000fe20000000f00 */
[----:B------:R-:W-:Y:S02]  /*1a3d0*/  ULDC.64 UR4, c[0x0][0x650] ;  /* 0x0001940000047ab9 */ /* 0x000fe40000000a00 */
[----:B------:R-:W-:Y:S01]  /*1a3e0*/  IMAD.IADD R6, R5, 0x1, R3 ;  /* 0x0000000105067824 */ /* 0x000fe200078e0203 */
[----:B------:R-:W-:-:S04]  /*1a3f0*/  ISETP.GE.U32.AND P0, PT, R4, UR4, PT ;  /* 0x0000000404007c0c */ /* 0x000fc8000bf06070 */
[----:B------:R0:W-:Y:S01]  /*1a400*/  STL [R1+0x200], R6 ;  /* 0x0002000601007387 */ /* 0x0001e20000100800 */
[----:B------:R-:W-:-:S03]  /*1a410*/  ISETP.GE.U32.AND.EX P0, PT, R6, UR5, PT, P0 ;  /* 0x0000000506007c0c */ /* 0x000fc6000bf06100 */
[----:B------:R0:W-:Y:S10]  /*1a420*/  STL [R1+0x204], R7 ;  /* 0x0002040701007387 */ /* 0x0001f40000100800 */
[----:B0-----:R-:W-:Y:S05]  /*1a430*/  @P0 BRA `(.L_x_543) ;  /* 0x0000000400880947 */ /* 0x001fea0003800000 */
[----:B------:R-:W0:Y:S01]  /*1a440*/  S2UR UR6, SR_CTAID.X ;  /* 0x00000000000679c3 */ /* 0x000e220000002500 */
[----:B------:R-:W-:Y:S01]  /*1a450*/  ULDC.64 UR12, c[0x0][0x628] ;  /* 0x00018a00000c7ab9 */ /* 0x000fe20000000a00 */
[----:B------:R-:W-:Y:S01]  /*1a460*/  ULDC UR4, c[0x0][0x150] ;  /* 0x0000540000047ab9 */ /* 0x000fe20000000800 */
[----:B------:R-:W-:Y:S01]  /*1a470*/  ISETP.NE.U32.AND P0, PT, RZ, UR12, PT ;  /* 0x0000000cff007c0c */ /* 0x000fe2000bf05070 */
[----:B------:R-:W-:Y:S01]  /*1a480*/  ULDC UR15, c[0x0][0x630] ;  /* 0x00018c00000f7ab9 */ /* 0x000fe20000000800 */
[C---:B------:R-:W-:Y:S01]  /*1a490*/  R2UR UR16, R7.reuse ;  /* 0x00000000071072ca */ /* 0x040fe200000e0000 */
[----:B------:R-:W-:Y:S01]  /*1a4a0*/  ULDC UR19, c[0x0][0x154] ;  /* 0x0000550000137ab9 */ /* 0x000fe20000000800 */
[----:B------:R-:W-:Y:S01]  /*1a4b0*/  ISETP.NE.AND.EX P0, PT, RZ, UR13, PT, P0 ;  /* 0x0000000dff007c0c */ /* 0x000fe2000bf05300 */
[----:B------:R-:W2:Y:S01]  /*1a4c0*/  S2UR UR18, SR_CTAID.Y ;  /* 0x00000000001279c3 */ /* 0x000ea20000002600 */
[----:B------:R-:W-:Y:S02]  /*1a4d0*/  R2UR UR17, R6 ;  /* 0x00000000061172ca */ /* 0x000fe400000e0000 */
[----:B------:R-:W-:-:S02]  /*1a4e0*/  R2UR UR10, R7 ;  /* 0x00000000070a72ca */ /* 0x000fc400000e0000 */
[----:B------:R-:W-:Y:S02]  /*1a4f0*/  R2UR UR11, R6 ;  /* 0x00000000060b72ca */ /* 0x000fe400000e0000 */
[----:B0-----:R-:W-:-:S05]  /*1a500*/  I2FP.F32.U32 R0, UR6 ;  /* 0x0000000600007c45 */ /* 0x001fca0008201000 */
[----:B------:R-:W-:-:S04]  /*1a510*/  FMUL R0, R0, UR4 ;  /* 0x0000000400007c20 */ /* 0x000fc80008400000 */
[----:B------:R0:W4:Y:S01]  /*1a520*/  F2I.U32.TRUNC.NTZ R3, R0 ;  /* 0x0000000000037305 */ /* 0x000122000020f000 */
[----:B--2---:R-:W-:Y:S05]  /*1a530*/  @!P0 BRA `(.L_x_544) ;  /* 0x0000000000308947 */ /* 0x004fea0003800000 */
        /* <DEDUP_REMOVED lines=12> */
.L_x_544:
[----:B------:R-:W-:Y:S01]  /*1a600*/  USHF.R.U64 UR43, UR10, UR15, UR11 ;  /* 0x0000000f0a2b7299 */ /* 0x000fe2000800120b */
[----:B0-----:R-:W-:Y:S01]  /*1a610*/  I2FP.F32.U32 R0, UR18 ;  /* 0x0000001200007c45 */ /* 0x001fe20008201000 */
[----:B------:R-:W-:Y:S02]  /*1a620*/  USHF.R.U32.HI UR4, URZ, UR15, UR11 ;  /* 0x0000000f3f047299 */ /* 0x000fe4000801160b */
[----:B------:R-:W-:Y:S02]  /*1a630*/  UIADD3 UR10, UP0, URZ, -UR43, URZ ;  /* 0x8000002b3f0a7290 */ /* 0x000fe4000ff1e03f */
[----:B------:R-:W-:Y:S01]  /*1a640*/  FMUL R0, R0, UR19 ;  /* 0x0000001300007c20 */ /* 0x000fe20008400000 */
[----:B------:R-:W-:Y:S01]  /*1a650*/  ULDC.64 UR12, c[0x0][0x620] ;  /* 0x00018800000c7ab9 */ /* 0x000fe20000000a00 */
[----:B------:R-:W-:Y:S01]  /*1a660*/  UIADD3.X UR4, URZ, ~UR4, URZ, UP0, !UPT ;  /* 0x800000043f047290 */ /* 0x000fe200087fe43f */
[----:B------:R-:W-:Y:S01]  /*1a670*/  UMOV UR8, UR16 ;  /* 0x0000001000087c82 */ /* 0x000fe20008000000 */
[----:B------:R-:W-:-:S02]  /*1a680*/  UMOV UR9, UR17 ;  /* 0x0000001100097c82 */ /* 0x000fc40008000000 */
[----:B------:R-:W-:Y:S01]  /*1a690*/  UIMAD UR4, UR4, UR12, URZ ;  /* 0x0000000c040472a4 */ /* 0x000fe2000f8e023f */
[----:B------:R-:W0:Y:S01]  /*1a6a0*/  F2I.U32.TRUNC.NTZ R0, R0 ;  /* 0x0000000000007305 */ /* 0x000e22000020f000 */
[----:B------:R-:W-:Y:S01]  /*1a6b0*/  UIMAD.WIDE.U32 UR8, UR10, UR12, UR8 ;  /* 0x0000000c0a0872a5 */ /* 0x000fe2000f8e0008 */
[----:B----4-:R-:W-:Y:S01]  /*1a6c0*/  R2UR UR12, R3 ;  /* 0x00000000030c72ca */ /* 0x010fe200000e0000 */
[----:B------:R-:W-:Y:S01]  /*1a6d0*/  UIMAD UR10, UR10, UR13, UR4 ;  /* 0x0000000d0a0a72a4 */ /* 0x000fe2000f8e0204 */
[----:B------:R-:W-:Y:S01]  /*1a6e0*/  ULDC UR11, c[0x0][0x618] ;  /* 0x00018600000b7ab9 */ /* 0x000fe20000000800 */
[----:B------:R-:W-:Y:S02]  /*1a6f0*/  ULDC UR21, c[0x0][0x658] ;  /* 0x0001960000157ab9 */ /* 0x000fe40000000800 */
[----:B------:R-:W-:Y:S01]  /*1a700*/  UIADD3 UR9, UR9, UR10, URZ ;  /* 0x0000000a09097290 */ /* 0x000fe2000fffe03f */
[----:B------:R-:W-:Y:S01]  /*1a710*/  UMOV UR15, 0xffffffff ;  /* 0xffffffff000f7882 */ /* 0x000fe20000000000 */
[----:B------:R-:W-:Y:S01]  /*1a720*/  ULDC.64 UR4, c[0x0][0x640] ;  /* 0x0001900000047ab9 */ /* 0x000fe20000000a00 */
[----:B------:R-:W-:Y:S01]  /*1a730*/  USHF.L.U32 UR15, UR15, UR21, URZ ;  /* 0x000000150f0f7299 */ /* 0x000fe2000800063f */
[----:B------:R-:W-:Y:S01]  /*1a740*/  ISETP.NE.U32.AND P0, PT, RZ, UR4, PT ;  /* 0x00000004ff007c0c */ /* 0x000fe2000bf05070 */
[----:B------:R-:W-:-:S02]  /*1a750*/  USHF.R.U64 UR16, UR8, UR11, UR9 ;  /* 0x0000000b08107299 */ /* 0x000fc40008001209 */
[----:B------:R-:W-:Y:S01]  /*1a760*/  USHF.R.U32.HI UR8, URZ, UR11, UR9 ;  /* 0x0000000b3f087299 */ /* 0x000fe20008011609 */
[----:B0-----:R-:W-:Y:S01]  /*1a770*/  R2UR UR14, R0 ;  /* 0x00000000000e72ca */ /* 0x001fe200000e0000 */
[----:B------:R-:W-:Y:S01]  /*1a780*/  ULDC UR17, c[0x0][0x608] ;  /* 0x0001820000117ab9 */ /* 0x000fe20000000800 */
[----:B------:R-:W-:Y:S01]  /*1a790*/  ULOP3.LUT UR41, URZ, UR15, URZ, 0x33, !UPT ;  /* 0x0000000f3f297292 */ /* 0x000fe2000f8e333f */
[----:B------:R-:W-:Y:S01]  /*1a7a0*/  ISETP.NE.AND.EX P0, PT, RZ, UR5, PT, P0 ;  /* 0x00000005ff007c0c */ /* 0x000fe2000bf05300 */
[----:B------:R-:W-:Y:S02]  /*1a7b0*/  USHF.R.U64 UR15, UR16, UR17, UR8 ;  /* 0x00000011100f7299 */ /* 0x000fe40008001208 */
[----:B------:R-:W-:Y:S02]  /*1a7c0*/  USHF.R.U32.HI UR8, URZ, UR17, UR8 ;  /* 0x000000113f087299 */ /* 0x000fe40008011608 */
[----:B------:R-:W-:Y:S02]  /*1a7d0*/  UIADD3 UR12, -UR12, URZ, URZ ;  /* 0x0000003f0c0c7290 */ /* 0x000fe4000fffe13f */
[----:B------:R-:W-:Y:S01]  /*1a7e0*/  USHF.R.U64 UR17, UR15, UR21, UR8 ;  /* 0x000000150f117299 */ /* 0x000fe20008001208 */
[----:B------:R-:W-:Y:S01]  /*1a7f0*/  UMOV UR19, 0x1 ;  /* 0x0000000100137882 */ /* 0x000fe20000000000 */
[----:B------:R-:W-:Y:S01]  /*1a800*/  ULDC UR13, c[0x0][0x144] ;  /* 0x00005100000d7ab9 */ /* 0x000fe20000000800 */
[----:B------:R-:W-:Y:S01]  /*1a810*/  ULDC UR7, c[0x0][0x600] ;  /* 0x0001800000077ab9 */ /* 0x000fe20000000800 */
[----:B------:R-:W-:-:S02]  /*1a820*/  USHF.L.U32 UR24, UR19, UR21, URZ ;  /* 0x0000001513187299 */ /* 0x000fc4000800063f */
[----:B------:R-:W-:Y:S02]  /*1a830*/  USHF.R.U32.HI UR8, URZ, UR21, UR8 ;  /* 0x000000153f087299 */ /* 0x000fe40008011608 */
[----:B------:R-:W-:Y:S02]  /*1a840*/  UIMAD UR21, UR13, UR12, UR6 ;  /* 0x0000000c0d1572a4 */ /* 0x000fe4000f8e0206 */
[----:B------:R-:W-:Y:S02]  /*1a850*/  UIADD3 UR20, UR7, -0x1, URZ ;  /* 0xffffffff07147890 */ /* 0x000fe4000fffe03f */
[----:B------:R-:W-:Y:S01]  /*1a860*/  UIADD3 UR19, -UR14, URZ, URZ ;  /* 0x0000003f0e137290 */ /* 0x000fe2000fffe13f */
[----:B------:R-:W-:Y:S01]  /*1a870*/  ULDC UR25, c[0x0][0x148] ;  /* 0x0000520000197ab9 */ /* 0x000fe20000000800 */
[----:B------:R-:W-:Y:S01]  /*1a880*/  ULDC UR22, c[0x0][0x648] ;  /* 0x0001920000167ab9 */ /* 0x000fe20000000800 */
[----:B------:R-:W-:Y:S01]  /*1a890*/  ULDC UR23, c[0x0][0x638] ;  /* 0x00018e0000177ab9 */ /* 0x000fe20000000800 */
        /* <DEDUP_REMOVED lines=14> */
.L_x_545:
[----:B------:R-:W-:Y:S01]  /*1a980*/  UISETP.NE.AND UP0, UPT, UR45, URZ, UPT ;  /* 0x0000003f2d00728c */ /* 0x000fe2000bf05270 */
[----:B------:R-:W-:Y:S01]  /*1a990*/  IMAD.MOV.U32 R0, RZ, RZ, 0x1 ;  /* 0x00000001ff007424 */ /* 0x000fe200078e00ff */
[----:B------:R-:W-:Y:S02]  /*1a9a0*/  USHF.R.U64 UR4, UR6, UR22, UR8 ;  /* 0x0000001606047299 */ /* 0x000fe40008001208 */
[----:B------:R-:W-:Y:S02]  /*1a9b0*/  ULOP3.LUT UR41, UR15, UR41, URZ, 0xc0, !UPT ;  /* 0x000000290f297292 */ /* 0x000fe4000f8ec03f */
[----:B------:R-:W-:Y:S02]  /*1a9c0*/  UIADD3 UR5, -UR4, URZ, URZ ;  /* 0x0000003f04057290 */ /* 0x000fe4000fffe13f */
[----:B------:R-:W-:Y:S02]  /*1a9d0*/  UIMAD UR41, UR24, UR4, UR41 ;  /* 0x00000004182972a4 */ /* 0x000fe4000f8e0229 */
[----:B------:R-:W-:-:S02]  /*1a9e0*/  ULOP3.LUT UR16, UR16, UR20, URZ, 0xc0, !UPT ;  /* 0x0000001410107292 */ /* 0x000fc4000f8ec03f */
[----:B------:R-:W-:Y:S02]  /*1a9f0*/  @UP0 UIMAD UR21, UR25, UR19, UR18 ;  /* 0x00000013191502a4 */ /* 0x000fe4000f8e0212 */
[----:B------:R-:W-:-:S03]  /*1aa00*/  UIMAD UR4, UR5, UR23, UR17 ;  /* 0x00000017050472a4 */ /* 0x000fc6000f8e0211 */
[----:B------:R-:W-:Y:S01]  /*1aa10*/  ULDC UR5, c[0x0][0x610] ;  /* 0x0001840000057ab9 */ /* 0x000fe20000000800 */
[----:B------:R-:W-:Y:S02]  /*1aa20*/  UIMAD UR4, UR4, UR7, UR16 ;  /* 0x00000007040472a4 */ /* 0x000fe4000f8e0210 */
[----:B------:R-:W-:-:S04]  /*1aa30*/  UIMAD UR41, UR41, UR5, UR21 ;  /* 0x00000005292972a4 */ /* 0x000fc8000f8e0215 */
[----:B------:R-:W-:Y:S02]  /*1aa40*/  USEL UR42, UR4, UR41, !UP0 ;  /* 0x00000029042a7287 */ /* 0x000fe4000c000000 */
[----:B------:R-:W-:-:S12]  /*1aa50*/  USEL UR41, UR41, UR4, !UP0 ;  /* 0x0000000429297287 */ /* 0x000fd8000c000000 */
.L_x_543:
[----:B------:R-:W-:-:S13]  /*1aa60*/  LOP3.LUT P0, RZ, R0, 0xff, RZ, 0xc0, !PT ;  /* 0x000000ff00ff7812 */ /* 0x000fda000780c0ff */
[----:B------:R-:W-:Y:S05]  /*1aa70*/  @P0 BRA `(.L_x_546) ;  /* 0xfffffe6800280947 */ /* 0x000fea000383ffff */
[----:B------:R-:W-:Y:S05]  /*1aa80*/  EXIT ;  /* 0x000000000000794d */ /* 0x000fea0003800000 */
.L_x_7:
[----:B------:R-:W2:Y:S01]  /*1aa90*/  LDL R5, [R1+0x204] ;  /* 0x0002040001057983 */ /* 0x000ea20000100800 */
[----:B------:R-:W-:-:S03]  /*1aaa0*/  ULDC.64 UR4, c[0x0][0x650] ;  /* 0x0001940000047ab9 */ /* 0x000fc60000000a00 */
[----:B------:R-:W3:Y:S01]  /*1aab0*/  LDL R4, [R1+0x200] ;  /* 0x0002000001047983 */ /* 0x000ee20000100800 */
[----:B------:R-:W-:Y:S01]  /*1aac0*/  PRMT R0, RZ, 0x7610, R0 ;  /* 0x00007610ff007816 */ /* 0x000fe20000000000 */
[----:B------:R-:W-:Y:S01]  /*1aad0*/  IMAD.MOV.U32 R3, RZ, RZ, -0x1 ;  /* 0xffffffffff037424 */ /* 0x000fe200078e00ff */
[----:B------:R-:W-:Y:S01]  /*1aae0*/  MOV R2, 0xffffffff ;  /* 0xffffffff00027802 */ /* 0x000fe20000000f00 */
[----:B------:R-:W-:Y:S01]  /*1aaf0*/  IMAD.MOV.U32 R10, RZ, RZ, -0x1 ;  /* 0xffffffffff0a7424 */ /* 0x000fe200078e00ff */
[----:B--2---:R-:W-:-:S04]  /*1ab00*/  ISETP.GE.U32.AND P0, PT, R5, UR4, PT ;  /* 0x0000000405007c0c */ /* 0x004fc8000bf06070 */
[----:B---3--:R-:W-:-:S13]  /*1ab10*/  ISETP.GE.U32.AND.EX P0, PT, R4, UR5, PT, P0 ;  /* 0x0000000504007c0c */ /* 0x008fda000bf06100 */
        /* <DEDUP_REMOVED lines=21> */
.L_x_548:
[----:B------:R-:W-:Y:S01]  /*1ac70*/  USHF.R.U64 UR4, UR14, UR19, UR15 ;  /* 0x000000130e047299 */ /* 0x000fe2000800120f */
[----:B------:R-:W-:Y:S01]  /*1ac80*/  R2UR UR7, R4 ;  /* 0x00000000040772ca */ /* 0x000fe200000e0000 */
[----:B------:R-:W-:Y:S02]  /*1ac90*/  USHF.R.U32.HI UR5, URZ, UR19, UR15 ;  /* 0x000000133f057299 */ /* 0x000fe4000801160f */
[----:B------:R-:W-:Y:S01]  /*1aca0*/  UIADD3 UR13, UP0, URZ, -UR4, URZ ;  /* 0x800000043f0d7290 */ /* 0x000fe2000ff1e03f */
[----:B------:R-:W-:Y:S01]  /*1acb0*/  ULDC.64 UR14, c[0x0][0x620] ;  /* 0x00018800000e7ab9 */ /* 0x000fe20000000a00 */
[----:B------:R-:W-:Y:S02]  /*1acc0*/  UMOV UR6, UR20 ;  /* 0x0000001400067c82 */ /* 0x000fe40008000000 */
[----:B------:R-:W-:Y:S02]  /*1acd0*/  UIADD3.X UR5, URZ, ~UR5, URZ, UP0, !UPT ;  /* 0x800000053f057290 */ /* 0x000fe400087fe43f */
[----:B------:R-:W-:-:S02]  /*1ace0*/  UISETP.NE.AND UP1, UPT, UR45, URZ, UPT ;  /* 0x0000003f2d00728c */ /* 0x000fc4000bf25270 */
[----:B------:R-:W-:Y:S02]  /*1acf0*/  UIMAD UR5, UR5, UR14, URZ ;  /* 0x0000000e050572a4 */ /* 0x000fe4000f8e023f */
[----:B------:R-:W-:Y:S02]  /*1ad00*/  UIMAD.WIDE.U32 UR6, UR13, UR14, UR6 ;  /* 0x0000000e0d0672a5 */ /* 0x000fe4000f8e0006 */
[----:B------:R-:W-:Y:S01]  /*1ad10*/  UIMAD UR5, UR13, UR15, UR5 ;  /* 0x0000000f0d0572a4 */ /* 0x000fe2000f8e0205 */
[----:B------:R-:W-:Y:S02]  /*1ad20*/  ULDC UR14, c[0x0][0x608] ;  /* 0x00018200000e7ab9 */ /* 0x000fe40000000800 */
[----:B------:R-:W-:Y:S01]  /*1ad30*/  ULDC UR13, c[0x0][0x618] ;  /* 0x00018600000d7ab9 */ /* 0x000fe20000000800 */
[----:B------:R-:W-:Y:S01]  /*1ad40*/  UIADD3 UR5, UR7, UR5, URZ ;  /* 0x0000000507057290 */ /* 0x000fe2000fffe03f */
[----:B------:R-:W-:Y:S01]  /*1ad50*/  ULDC UR22, c[0x0][0x658] ;  /* 0x0001960000167ab9 */ /* 0x000fe20000000800 */
[----:B------:R-:W-:-:S02]  /*1ad60*/  @UP1 UIMAD UR8, UR11, UR12, UR10 ;  /* 0x0000000c0b0812a4 */ /* 0x000fc4000f8e020a */
[----:B------:R-:W-:Y:S02]  /*1ad70*/  USHF.R.U64 UR17, UR6, UR13, UR5 ;  /* 0x0000000d06117299 */ /* 0x000fe40008001205 */
[----:B------:R-:W-:Y:S01]  /*1ad80*/  USHF.R.U32.HI UR5, URZ, UR13, UR5 ;  /* 0x0000000d3f057299 */ /* 0x000fe20008011605 */
[----:B------:R-:W-:Y:S01]  /*1ad90*/  ULDC.64 UR6, c[0x0][0x640] ;  /* 0x0001900000067ab9 */ /* 0x000fe20000000a00 */
[----:B------:R-:W-:Y:S01]  /*1ada0*/  UMOV UR10, 0xffffffff ;  /* 0xffffffff000a7882 */ /* 0x000fe20000000000 */
[----:B------:R-:W-:Y:S01]  /*1adb0*/  ISETP.NE.U32.AND P0, PT, RZ, UR6, PT ;  /* 0x00000006ff007c0c */ /* 0x000fe2000bf05070 */
[----:B------:R-:W-:Y:S02]  /*1adc0*/  USHF.R.U64 UR18, UR17, UR14, UR5 ;  /* 0x0000000e11127299 */ /* 0x000fe40008001205 */
[----:B------:R-:W-:Y:S01]  /*1add0*/  USHF.R.U32.HI UR5, URZ, UR14, UR5 ;  /* 0x0000000e3f057299 */ /* 0x000fe20008011605 */
[----:B------:R-:W-:Y:S01]  /*1ade0*/  ISETP.NE.AND.EX P0, PT, RZ, UR7, PT, P0 ;  /* 0x00000007ff007c0c */ /* 0x000fe2000bf05300 */
[----:B------:R-:W-:-:S02]  /*1adf0*/  USHF.L.U32 UR11, UR10, UR22, URZ ;  /* 0x000000160a0b7299 */ /* 0x000fc4000800063f */
[----:B------:R-:W-:Y:S01]  /*1ae00*/  USHF.R.U64 UR19, UR18, UR22, UR5 ;  /* 0x0000001612137299 */ /* 0x000fe20008001205 */
[----:B------:R-:W-:Y:S01]  /*1ae10*/  ULDC UR20, c[0x0][0x600] ;  /* 0x0001800000147ab9 */ /* 0x000fe20000000800 */
[----:B------:R-:W-:Y:S02]  /*1ae20*/  USHF.R.U32.HI UR10, URZ, UR22, UR5 ;  /* 0x000000163f0a7299 */ /* 0x000fe40008011605 */
[----:B------:R-:W-:Y:S02]  /*1ae30*/  UIADD3 UR21, UR20, -0x1, URZ ;  /* 0xffffffff14157890 */ /* 0x000fe4000fffe03f */
[----:B------:R-:W-:Y:S01]  /*1ae40*/  ULOP3.LUT UR26, URZ, UR11, URZ, 0x33, !UPT ;  /* 0x0000000b3f1a7292 */ /* 0x000fe2000f8e333f */
        /* <DEDUP_REMOVED lines=17> */
.L_x_549:
[----:B------:R-:W-:Y:S01]  /*1af60*/  USHF.R.U64 UR6, UR5, UR23, UR10 ;  /* 0x0000001705067299 */ /* 0x000fe2000800120a */
[----:B------:R-:W-:Y:S01]  /*1af70*/  IMAD.MOV.U32 R0, RZ, RZ, 0x1 ;  /* 0x00000001ff007424 */ /* 0x000fe200078e00ff */
[----:B------:R-:W-:Y:S01]  /*1af80*/  USHF.L.U32 UR25, UR25, UR22, URZ ;  /* 0x0000001619197299 */ /* 0x000fe2000800063f */
[----:B------:R-:W-:Y:S01]  /*1af90*/  MOV R10, UR4 ;  /* 0x00000004000a7c02 */ /* 0x000fe20008000f00 */
[----:B------:R-:W-:Y:S02]  /*1afa0*/  ULOP3.LUT UR5, UR18, UR26, URZ, 0xc0, !UPT ;  /* 0x0000001a12057292 */ /* 0x000fe4000f8ec03f */
[----:B------:R-:W-:Y:S02]  /*1afb0*/  UIADD3 UR7, -UR6, URZ, URZ ;  /* 0x0000003f06077290 */ /* 0x000fe4000fffe13f */
[----:B------:R-:W-:Y:S02]  /*1afc0*/  UIMAD UR6, UR25, UR6, UR5 ;  /* 0x00000006190672a4 */ /* 0x000fe4000f8e0205 */
[----:B------:R-:W-:-:S02]  /*1afd0*/  ULOP3.LUT UR17, UR17, UR21, URZ, 0xc0, !UPT ;  /* 0x0000001511117292 */ /* 0x000fc4000f8ec03f */
[----:B------:R-:W-:Y:S02]  /*1afe0*/  UIMAD UR5, UR7, UR24, UR19 ;  /* 0x00000018070572a4 */ /* 0x000fe4000f8e0213 */
[----:B------:R-:W-:Y:S01]  /*1aff0*/  UISETP.NE.AND UP0, UPT, UR45, URZ, UPT ;  /* 0x0000003f2d00728c */ /* 0x000fe2000bf05270 */
[----:B------:R-:W-:Y:S01]  /*1b000*/  ULDC UR7, c[0x0][0x610] ;  /* 0x0001840000077ab9 */ /* 0x000fe20000000800 */
[----:B------:R-:W-:Y:S02]  /*1b010*/  UIMAD UR5, UR5, UR20, UR17 ;  /* 0x00000014050572a4 */ /* 0x000fe4000f8e0211 */
[----:B------:R-:W-:-:S04]  /*1b020*/  UIMAD UR8, UR6, UR7, UR8 ;  /* 0x00000007060872a4 */ /* 0x000fc8000f8e0208 */
[----:B------:R-:W-:Y:S02]  /*1b030*/  USEL UR6, UR5, UR8, !UP0 ;  /* 0x0000000805067287 */ /* 0x000fe4000c000000 */
[----:B------:R-:W-:-:S04]  /*1b040*/  USEL UR8, UR8, UR5, !UP0 ;  /* 0x0000000508087287 */ /* 0x000fc8000c000000 */
[----:B------:R-:W-:Y:S02]  /*1b050*/  IMAD.U32 R2, RZ, RZ, UR6 ;  /* 0x00000006ff027e24 */ /* 0x000fe4000f8e00ff */
[----:B------:R-:W-:-:S07]  /*1b060*/  IMAD.U32 R3, RZ, RZ, UR8 ;  /* 0x00000008ff037e24 */ /* 0x000fce000f8e00ff */
.L_x_547:
[----:B------:R-:W-:-:S08]  /*1b070*/  NOP ;  /* 0x0000000000007918 */ /* 0x000fd00000000000 */
[----:B0-----:R-:W0:-:S00]  /*1b080*/  USETMAXREG.DEALLOC.CTAPOOL 0x18 ;  /* 0x00000018000079c8 */ /* 0x001e0000080e0500 */
[----:B------:R-:W-:-:S13]  /*1b090*/  ISETP.NE.AND P0, PT, RZ, UR9, PT ;  /* 0x00000009ff007c0c */ /* 0x000fda000bf05270 */
[----:B------:R-:W-:Y:S05]  /*1b0a0*/  @P0 EXIT ;  /* 0x000000000000094d */ /* 0x000fea0003800000 */
[----:B0-----:R-:W-:Y:S01]  /*1b0b0*/  LOP3.LUT P0, RZ, R0, 0xff, RZ, 0xc0, !PT ;  /* 0x000000ff00ff7812 */ /* 0x001fe2000780c0ff */
[----:B------:R-:W-:Y:S01]  /*1b0c0*/  IMAD.MOV.U32 R6, RZ, RZ, RZ ;  /* 0x000000ffff067224 */ /* 0x000fe200078e00ff */
[----:B------:R-:W-:-:S11]  /*1b0d0*/  MOV R7, 0x1 ;  /* 0x0000000100077802 */ /* 0x000fd60000000f00 */
[----:B------:R-:W-:Y:S05]  /*1b0e0*/  @!P0 BRA `(.L_x_550) ;  /* 0x0000000c00748947 */ /* 0x000fea0003800000 */
[----:B------:R-:W0:Y:S01]  /*1b0f0*/  S2UR UR14, SR_CgaCtaId ;  /* 0x00000000000e79c3 */ /* 0x000e220000008800 */
[----:B------:R-:W-:Y:S01]  /*1b100*/  ULDC UR4, c[0x0][0x28c] ;  /* 0x0000a30000047ab9 */ /* 0x000fe20000000800 */
[----:B------:R-:W-:Y:S01]  /*1b110*/  ULDC UR8, c[0x0][0x658] ;  /* 0x0001960000087ab9 */ /* 0x000fe20000000800 */
[----:B------:R-:W-:Y:S01]  /*1b120*/  UIADD3 UR9, UR4, 0x3f, URZ ;  /* 0x0000003f04097890 */ /* 0x000fe2000fffe03f */
[----:B------:R-:W-:Y:S01]  /*1b130*/  BSSY B0, `(.L_x_550) ;  /* 0x00000d8000007945 */ /* 0x000fe20003800000 */
[----:B------:R-:W-:Y:S01]  /*1b140*/  UMOV UR7, 0xffffffff ;  /* 0xffffffff00077882 */ /* 0x000fe20000000000 */
[----:B------:R-:W-:Y:S01]  /*1b150*/  ULDC UR6, c[0x0][0xc] ;  /* 0x0000030000067ab9 */ /* 0x000fe20000000800 */
[----:B------:R-:W-:Y:S01]  /*1b160*/  USHF.L.U32 UR11, UR7, UR8, URZ ;  /* 0x00000008070b7299 */ /* 0x000fe2000800063f */
[----:B------:R-:W-:Y:S01]  /*1b170*/  IMAD.MOV.U32 R9, RZ, RZ, 0x1 ;  /* 0x00000001ff097424 */ /* 0x000fe200078e00ff */
[----:B------:R-:W-:Y:S01]  /*1b180*/  USHF.R.S32.HI UR10, URZ, 0x1f, UR9 ;  /* 0x0000001f3f0a7899 */ /* 0x000fe20008011409 */
[----:B------:R-:W-:Y:S01]  /*1b190*/  MOV R7, 0x1 ;  /* 0x0000000100077802 */ /* 0x000fe20000000f00 */
[----:B------:R-:W-:Y:S01]  /*1b1a0*/  ULDC UR5, c[0x0][0x600] ;  /* 0x0001800000057ab9 */ /* 0x000fe20000000800 */
[----:B------:R-:W-:Y:S01]  /*1b1b0*/  ULDC UR7, c[0x0][0x10] ;  /* 0x0000040000077ab9 */ /* 0x000fe20000000800 */
[----:B------:R-:W-:Y:S01]  /*1b1c0*/  UMOV UR12, 0x1 ;  /* 0x00000001000c7882 */ /* 0x000fe20000000000 */
[----:B------:R-:W-:Y:S01]  /*1b1d0*/  UIADD3 UR4, UR5, -0x1, URZ ;  /* 0xffffffff05047890 */ /* 0x000fe2000fffe03f */
[----:B------:R-:W-:Y:S01]  /*1b1e0*/  IMAD.MOV.U32 R6, RZ, RZ, RZ ;  /* 0x000000ffff067224 */ /* 0x000fe200078e00ff */
[----:B------:R-:W-:-:S02]  /*1b1f0*/  UIMAD.WIDE.U32 UR6, UR6, UR7, URZ ;  /* 0x00000007060672a5 */ /* 0x000fc4000f8e003f */
[----:B------:R-:W-:Y:S02]  /*1b200*/  USHF.L.U32 UR5, UR12, UR8, URZ ;  /* 0x000000080c057299 */ /* 0x000fe4000800063f */
[----:B------:R-:W-:Y:S01]  /*1b210*/  ULEA.HI UR10, UR10, UR9, URZ, 0x6 ;  /* 0x000000090a0a7291 */ /* 0x000fe2000f8f303f */
[----:B------:R-:W-:Y:S01]  /*1b220*/  ULDC UR8, c[0x0][0x14] ;  /* 0x0000050000087ab9 */ /* 0x000fe20000000800 */
[----:B------:R-:W-:Y:S01]  /*1b230*/  ULOP3.LUT UR26, UR40, 0x2, URZ, 0xfc, !UPT ;  /* 0x00000002281a7892 */ /* 0x000fe2000f8efc3f */
[----:B0-----:R-:W-:Y:S01]  /*1b240*/  IMAD.U32 R0, RZ, RZ, UR14 ;  /* 0x0000000eff007e24 */ /* 0x001fe2000f8e00ff */
[----:B------:R-:W-:Y:S02]  /*1b250*/  UIMAD UR13, UR7, UR8, URZ ;  /* 0x00000008070d72a4 */ /* 0x000fe4000f8e023f */
[----:B------:R-:W-:Y:S02]  /*1b260*/  UIMAD.WIDE.U32 UR22, UR6, UR8, URZ ;  /* 0x00000008061672a5 */ /* 0x000fe4000f8e003f */
[----:B------:R-:W-:-:S02]  /*1b270*/  USHF.R.S32.HI UR7, URZ, 0x6, UR10 ;  /* 0x000000063f077899 */ /* 0x000fc4000801140a */
[----:B------:R-:W-:Y:S02]  /*1b280*/  ULOP3.LUT UR6, URZ, UR11, URZ, 0x33, !UPT ;  /* 0x0000000b3f067292 */ /* 0x000fe4000f8e333f */
[----:B------:R-:W-:Y:S02]  /*1b290*/  UIADD3 UR13, UR23, UR13, URZ ;  /* 0x0000000d170d7290 */ /* 0x000fe4000fffe03f */
[----:B------:R-:W-:Y:S01]  /*1b2a0*/  UIADD3 UR27, UR7, 0x1, URZ ;  /* 0x00000001071b7890 */ /* 0x000fe2000fffe03f */
[----:B------:R-:W-:-:S11]  /*1b2b0*/  ULDC.64 UR24, c[0x0][0x198] ;  /* 0x0000660000187ab9 */ /* 0x000fd60000000a00 */
.L_x_561:
[----:B------:R-:W-:-:S03]  /*1b2c0*/  UMOV UR8, 0xffffffff ;  /* 0xffffffff00087882 */ /* 0x000fc60000000000 */
[----:B------:R-:W-:Y:S05]  /*1b2d0*/  BRA.DIV UR8, `(.L_x_551) ;  /* 0x0000000e08c07947 */ /* 0x000fea000b800000 */
[----:B------:R-:W-:-:S13]  /*1b2e0*/  ELECT P6, URZ, PT ;  /* 0x00000000003f782f */ /* 0x000fda00038c0000 */
.L_x_571:
[----:B------:R-:W0:Y:S01]  /*1b2f0*/  LDC R4, c[0x0][0x28c] ;  /* 0x0000a300ff047b82 */ /* 0x000e220000000800 */
[----:B------:R-:W-:Y:S01]  /*1b300*/  BSSY B1, `(.L_x_552) ;  /* 0x000003d000017945 */ /* 0x000fe20003800000 */
[----:B0-----:R-:W-:-:S13]  /*1b310*/  ISETP.LT.OR P6, PT, R4, 0x1, !P6 ;  /* 0x000000010400780c */ /* 0x001fda00077c1670 */
[----:B------:R-:W-:Y:S05]  /*1b320*/  @P6 BRA `(.L_x_553) ;  /* 0x0000000000e86947 */ /* 0x000fea0003800000 */
[----:B------:R-:W-:Y:S01]  /*1b330*/  LEA R3, R3, R0, 0x2 ;  /* 0x0000000003037211 */ /* 0x000fe200078e10ff */
[----:B------:R-:W-:Y:S01]  /*1b340*/  IMAD.SHL.U32 R2, R2, 0x100, RZ ;  /* 0x0000010002027824 */ /* 0x000fe200078e00ff */
[----:B------:R-:W-:Y:S01]  /*1b350*/  MOV R12, RZ ;  /* 0x000000ff000c7202 */ /* 0x000fe20000000f00 */
[----:B------:R-:W-:Y:S01]  /*1b360*/  IMAD.U32 R14, RZ, RZ, UR27 ;  /* 0x0000001bff0e7e24 */ /* 0x000fe2000f8e00ff */
[----:B------:R-:W-:Y:S01]  /*1b370*/  MOV R5, R6 ;  /* 0x0000000600057202 */ /* 0x000fe20000000f00 */
[----:B------:R-:W-:Y:S02]  /*1b380*/  IMAD.SHL.U32 R3, R3, 0x40, RZ ;  /* 0x0000004003037824 */ /* 0x000fe400078e00ff */
[----:B------:R-:W-:-:S07]  /*1b390*/  IMAD.MOV.U32 R4, RZ, RZ, R7 ;  /* 0x000000ffff047224 */ /* 0x000fce00078e0007 */
.L_x_556:
[----:B------:R-:W0:Y:S01]  /*1b3a0*/  S2UR UR8, SR_CgaCtaId ;  /* 0x00000000000879c3 */ /* 0x000e220000008800 */
[----:B------:R-:W1:Y:S01]  /*1b3b0*/  S2R R13, SR_TID.X ;  /* 0x00000000000d7919 */ /* 0x000e620000002100 */
[----:B------:R-:W-:Y:S01]  /*1b3c0*/  MOV R11, 0x400 ;  /* 0x00000400000b7802 */ /* 0x000fe20000000f00 */
[----:B0-----:R-:W-:-:S05]  /*1b3d0*/  IMAD.U32 R0, RZ, RZ, UR8 ;  /* 0x00000008ff007e24 */ /* 0x001fca000f8e00ff */
[----:B------:R-:W-:Y:S02]  /*1b3e0*/  LEA R16, R0, R11, 0x18 ;  /* 0x0000000b00107211 */ /* 0x000fe400078ec0ff */
[----:B------:R-:W-:Y:S02]  /*1b3f0*/  SHF.L.U32 R11, R4, 0x1f, RZ ;  /* 0x0000001f040b7819 */ /* 0x000fe400000006ff */
[----:B-1----:R-:W-:Y:S01]  /*1b400*/  LOP3.LUT P1, RZ, R13, 0x7f, RZ, 0xc0, !PT ;  /* 0x0000007f0dff7812 */ /* 0x002fe2000782c0ff */
[----:B------:R-:W-:-:S04]  /*1b410*/  IMAD R8, R5, 0x8, R16 ;  /* 0x0000000805087824 */ /* 0x000fc800078e0210 */
[----:B------:R-:W0:Y:S08]  /*1b420*/  SYNCS.PHASECHK.TRANS64.TRYWAIT P0, [R8+URZ+0x18], R11 ;  /* 0x0000180b080075a7 */ /* 0x000e30000800017f */
[----:B------:R-:W1:Y:S01]  /*1b430*/  @!P1 LDC R13, c[0x0][0x500] ;  /* 0x00014000ff0d9b82 */ /* 0x000e620000000800 */
[----:B0-----:R-:W-:Y:S05]  /*1b440*/  @!P0 BRA `(.L_x_554) ;  /* 0x0000000c00848947 */ /* 0x001fea0003800000 */
.L_x_572:
[----:B------:R-:W-:Y:S01]  /*1b450*/  UPRMT UR8, UR26, 0x9910, URZ ;  /* 0x000099101a087896 */ /* 0x000fe2000800003f */
[----:B-1----:R1:W-:Y:S03]  /*1b460*/  @!P1 SYNCS.ARRIVE.TRANS64 RZ, [R8+URZ], R13 ;  /* 0x0000000d08ff99a7 */ /* 0x0023e6000800003f */
[----:B------:R-:W-:-:S06]  /*1b470*/  UISETP.NE.AND UP0, UPT, UR8, 0x2, UPT ;  /* 0x000000020800788c */ /* 0x000fcc000bf05270 */
[----:B------:R-:W-:-:S13]  /*1b480*/  PLOP3.LUT P0, PT, PT, PT, UP0, 0x80, 0x0 ;  /* 0x000000000000781c */ /* 0x000fda0003f0f008 */
[----:B-1----:R-:W-:Y:S05]  /*1b490*/  @P0 BRA `(.L_x_555) ;  /* 0x0000000000040947 */ /* 0x002fea0003800000 */
[----:B------:R-:W-:Y:S01]  /*1b4a0*/  BPT.TRAP 0x1 ;  /* 0x000000040000795c */ /* 0x000fe20000300000 */
.L_x_555:
[----:B0-----:R-:W-:Y:S01]  /*1b4b0*/  LEA R11, R5, R0, 0x2 ;  /* 0x00000000050b7211 */ /* 0x001fe200078e10ff */
[----:B------:R-:W-:Y:S01]  /*1b4c0*/  VIADD R14, R14, 0xffffffff ;  /* 0xffffffff0e0e7836 */ /* 0x000fe20000000000 */
[----:B------:R-:W-:Y:S01]  /*1b4d0*/  R2UR UR19, R3 ;  /* 0x00000000031372ca */ /* 0x000fe200000e0000 */
[----:B------:R-:W-:Y:S01]  /*1b4e0*/  UIADD3 UR14, UP0, UR24, 0xf0, URZ ;  /* 0x000000f0180e7890 */ /* 0x000fe2000ff1e03f */
[----:B------:R-:W-:Y:S01]  /*1b4f0*/  R2UR UR9, R8 ;  /* 0x00000000080972ca */ /* 0x000fe200000e0000 */
[----:B------:R-:W-:Y:S01]  /*1b500*/  IMAD.SHL.U32 R11, R11, 0x1000, RZ ;  /* 0x000010000b0b7824 */ /* 0x000fe200078e00ff */
[----:B------:R-:W-:Y:S01]  /*1b510*/  R2UR UR10, R12 ;  /* 0x000000000c0a72ca */ /* 0x000fe200000e0000 */
[----:B------:R-:W-:Y:S01]  /*1b520*/  UIADD3 UR28, UP1, UR24, 0x1f0, URZ ;  /* 0x000001f0181c7890 */ /* 0x000fe2000ff3e03f */
[----:B------:R-:W-:Y:S01]  /*1b530*/  R2UR UR12, R10 ;  /* 0x000000000a0c72ca */ /* 0x000fe200000e0000 */
[----:B------:R-:W-:Y:S01]  /*1b540*/  IMAD R11, R11, 0x2, R16 ;  /* 0x000000020b0b7824 */ /* 0x000fe200078e0210 */
[C---:B------:R-:W-:Y:S01]  /*1b550*/  LEA R16, R5.reuse, R16, 0xf ;  /* 0x0000001005107211 */ /* 0x040fe200078e78ff */
[----:B------:R-:W-:Y:S01]  /*1b560*/  UIADD3.X UR15, URZ, UR25, URZ, UP0, !UPT ;  /* 0x000000193f0f7290 */ /* 0x000fe200087fe43f */
[----:B------:R-:W-:Y:S01]  /*1b570*/  R2UR UR20, R2 ;  /* 0x00000000021472ca */ /* 0x000fe200000e0000 */
[----:B------:R-:W-:Y:S01]  /*1b580*/  VIADD R5, R5, 0x1 ;  /* 0x0000000105057836 */ /* 0x000fe20000000000 */
[----:B------:R-:W-:Y:S01]  /*1b590*/  R2UR UR8, R11 ;  /* 0x000000000b0872ca */ /* 0x000fe200000e0000 */
[----:B------:R-:W-:Y:S01]  /*1b5a0*/  UIADD3.X UR29, URZ, UR25, URZ, UP1, !UPT ;  /* 0x000000193f1d7290 */ /* 0x000fe20008ffe43f */
[----:B------:R-:W-:Y:S01]  /*1b5b0*/  R2UR UR11, R16 ;  /* 0x00000000100b72ca */ /* 0x000fe200000e0000 */
[----:B------:R-:W-:Y:S01]  /*1b5c0*/  UMOV UR21, 0xf0000 ;  /* 0x000f000000157882 */ /* 0x000fe20000000000 */
[----:B------:R-:W-:Y:S01]  /*1b5d0*/  ISETP.GT.AND P1, PT, R14, 0x1, PT ;  /* 0x000000010e00780c */ /* 0x000fe20003f24270 */
[----:B------:R-:W-:Y:S01]  /*1b5e0*/  UMOV UR16, 0x0 ;  /* 0x0000000000107882 */ /* 0x000fe20000000000 */
[----:B------:R-:W-:Y:S01]  /*1b5f0*/  UMOV UR17, 0x10000000 ;  /* 0x1000000000117882 */ /* 0x000fe20000000000 */
[----:B------:R-:W-:-:S02]  /*1b600*/  ISETP.NE.AND P0, PT, R5, 0x3, PT ;  /* 0x000000030500780c */ /* 0x000fc40003f05270 */
[----:B------:R-:W-:Y:S02]  /*1b610*/  IADD3 R12, R12, 0x40, RZ ;  /* 0x000000400c0c7810 */ /* 0x000fe40007ffe0ff */
[----:B------:R-:W-:Y:S02]  /*1b620*/  SEL R11, RZ, 0x1, P0 ;  /* 0x00000001ff0b7807 */ /* 0x000fe40000000000 */
[----:B------:R-:W-:Y:S01]  /*1b630*/  UIADD3 UR8, UR8, 0x100, URZ ;  /* 0x0000010008087890 */ /* 0x000fe2000fffe03f */
[----:B------:R-:W-:Y:S01]  /*1b640*/  SEL R5, R5, RZ, P0 ;  /* 0x000000ff05057207 */ /* 0x000fe20000000000 */
[----:B------:R-:W-:Y:S01]  /*1b650*/  UIADD3 UR18, UR11, 0x18100, URZ ;  /* 0x000181000b127890 */ /* 0x000fe2000fffe03f */
[----:B------:R-:W-:Y:S02]  /*1b660*/  LOP3.LUT R4, R4, R11, RZ, 0x3c, !PT ;  /* 0x0000000b04047212 */ /* 0x000fe400078e3cff */
[----:B------:R-:W-:-:S04]  /*1b670*/  UMOV UR11, UR19 ;  /* 0x00000013000b7c82 */ /* 0x000fc80008000000 */
[----:B------:R0:W-:Y:S02]  /*1b680*/  UTMALDG.3D.MULTICAST [UR8], [UR14], UR21, desc[UR16] ;  /* 0x000010080e0073b4 */ /* 0x0001e40008011815 */
[----:B0-----:R-:W-:Y:S01]  /*1b690*/  UMOV UR8, UR18 ;  /* 0x0000001200087c82 */ /* 0x001fe20008000000 */
[----:B------:R-:W-:Y:S02]  /*1b6a0*/  UMOV UR11, UR20 ;  /* 0x00000014000b7c82 */ /* 0x000fe40008000000 */
[----:B------:R0:W-:Y:S02]  /*1b6b0*/  UTMALDG.3D [UR8], [UR28], desc[UR16] ;  /* 0x000010081c0075b4 */ /* 0x0001e40008011000 */
[----:B0-----:R-:W-:Y:S05]  /*1b6c0*/  @P1 BRA `(.L_x_556) ;  /* 0xfffffffc00341947 */ /* 0x001fea000383ffff */
.L_x_553:
[----:B------:R-:W-:Y:S05]  /*1b6d0*/  BSYNC B1 ;  /* 0x0000000000017941 */ /* 0x000fea0003800000 */
.L_x_552:
[----:B------:R-:W2:Y:S01]  /*1b6e0*/  LDL.LU R15, [R1+0x200] ;  /* 0x00020000010f7983 */ /* 0x000ea20000300800 */
[----:B------:R-:W-:Y:S01]  /*1b6f0*/  LOP3.LUT P0, RZ, R9, 0xff, RZ, 0xc0, !PT ;  /* 0x000000ff09ff7812 */ /* 0x000fe2000780c0ff */
[----:B------:R-:W-:Y:S01]  /*1b700*/  VIADD R5, R6, UR7 ;  /* 0x0000000706057c36 */ /* 0x000fe20008000000 */
[----:B------:R-:W-:Y:S01]  /*1b710*/  ULDC.64 UR8, c[0x0][0x650] ;  /* 0x0001940000087ab9 */ /* 0x000fe20000000a00 */
[----:B------:R-:W3:Y:S01]  /*1b720*/  LDL.LU R13, [R1+0x204] ;  /* 0x00020400010d7983 */ /* 0x000ee20000300800 */
[----:B------:R-:W-:Y:S01]  /*1b730*/  IMAD.U32 R2, RZ, RZ, UR7 ;  /* 0x00000007ff027e24 */ /* 0x000fe2000f8e00ff */
[----:B------:R-:W-:Y:S01]  /*1b740*/  UISETP.GE.U32.AND UP0, UPT, UR7, 0x3, UPT ;  /* 0x000000030700788c */ /* 0x000fe2000bf06070 */
[----:B------:R-:W-:Y:S01]  /*1b750*/  BSSY B1, `(.L_x_557) ;  /* 0x0000073000017945 */ /* 0x000fe20003800000 */
[----:B------:R-:W-:Y:S01]  /*1b760*/  IMAD.MOV.U32 R10, RZ, RZ, -0x1 ;  /* 0xffffffffff0a7424 */ /* 0x000fe200078e00ff */
[----:B------:R-:W-:-:S03]  /*1b770*/  PRMT R9, RZ, 0x7610, R9 ;  /* 0x00007610ff097816 */ /* 0x000fc60000000009 */
[----:B------:R-:W-:Y:S02]  /*1b780*/  PLOP3.LUT P1, PT, PT, PT, UP0, 0x80, 0x0 ;  /* 0x000000000000781c */ /* 0x000fe40003f2f008 */
[----:B------:R-:W0:Y:S01]  /*1b790*/  @P0 S2R R0, SR_CgaCtaId ;  /* 0x0000000000000919 */ /* 0x000e220000008800 */
[----:B------:R-:W-:-:S04]  /*1b7a0*/  @P0 MOV R3, 0x400 ;  /* 0x0000040000030802 */ /* 0x000fc80000000f00 */
[----:B0-----:R-:W-:-:S04]  /*1b7b0*/  @P0 LEA R3, R0, R3, 0x18 ;  /* 0x0000000300030211 */ /* 0x001fc800078ec0ff */
[----:B------:R0:W-:Y:S01]  /*1b7c0*/  @P0 SYNCS.ARRIVE.TRANS64.A1T0 RZ, [R3+URZ+0x48], RZ ;  /* 0x000048ff03ff09a7 */ /* 0x0001e2000810003f */
[----:B------:R-:W-:-:S04]  /*1b7d0*/  ISETP.GT.U32.AND P0, PT, R5, 0x2, PT ;  /* 0x000000020500780c */ /* 0x000fc80003f04070 */
[----:B------:R-:W-:Y:S01]  /*1b7e0*/  ISETP.LT.U32.AND P0, PT, R2, 0x3, P0 ;  /* 0x000000030200780c */ /* 0x000fe20000701070 */
[----:B0-----:R-:W-:-:S03]  /*1b7f0*/  IMAD.WIDE.U32 R2, R5, -0x55555555, RZ ;  /* 0xaaaaaaab05027825 */ /* 0x001fc600078e00ff */
[----:B------:R-:W-:Y:S02]  /*1b800*/  SEL R2, RZ, 0x1, !P0 ;  /* 0x00000001ff027807 */ /* 0x000fe40004000000 */
[----:B------:R-:W-:Y:S02]  /*1b810*/  SHF.R.U32.HI R4, RZ, 0x1, R3 ;  /* 0x00000001ff047819 */ /* 0x000fe40000011603 */
[----:B------:R-:W-:Y:S01]  /*1b820*/  LOP3.LUT R7, R7, R2, RZ, 0x3c, !PT ;  /* 0x0000000207077212 */ /* 0x000fe200078e3cff */
[----:B------:R-:W-:Y:S01]  /*1b830*/  IMAD.MOV.U32 R2, RZ, RZ, -0x1 ;  /* 0xffffffffff027424 */ /* 0x000fe200078e00ff */
[----:B------:R-:W-:Y:S01]  /*1b840*/  MOV R3, 0xffffffff ;  /* 0xffffffff00037802 */ /* 0x000fe20000000f00 */
[----:B------:R-:W-:Y:S01]  /*1b850*/  IMAD R6, R4, -0x3, R5 ;  /* 0xfffffffd04067824 */ /* 0x000fe200078e0205 */
[--C-:B------:R-:W-:Y:S02]  /*1b860*/  @P1 LOP3.LUT R7, R7, 0x1, R4.reuse, 0x78, !PT ;  /* 0x0000000107071812 */ /* 0x100fe400078e7804 */
[----:B------:R-:W-:-:S02]  /*1b870*/  PRMT R4, RZ, 0x7610, R4 ;  /* 0x00007610ff047816 */ /* 0x000fc40000000004 */
[----:B---3--:R-:W-:-:S04]  /*1b880*/  IADD3 R13, P0, R13, UR22, RZ ;  /* 0x000000160d0d7c10 */ /* 0x008fc8000ff1e0ff */
[----:B--2---:R-:W-:Y:S01]  /*1b890*/  IADD3.X R15, R15, UR13, RZ, P0, !PT ;  /* 0x0000000d0f0f7c10 */ /* 0x004fe200087fe4ff */
[----:B------:R0:W-:Y:S01]  /*1b8a0*/  STL [R1+0x204], R13 ;  /* 0x0002040d01007387 */ /* 0x0001e20000100800 */
[----:B------:R-:W-:-:S03]  /*1b8b0*/  ISETP.GE.U32.AND P0, PT, R13, UR8, PT ;  /* 0x000000080d007c0c */ /* 0x000fc6000bf06070 */
[----:B------:R0:W-:Y:S01]  /*1b8c0*/  STL [R1+0x200], R15 ;  /* 0x0002000f01007387 */ /* 0x0001e20000100800 */
[----:B------:R-:W-:-:S13]  /*1b8d0*/  ISETP.GE.U32.AND.EX P0, PT, R15, UR9, PT, P0 ;  /* 0x000000090f007c0c */ /* 0x000fda000bf06100 */
[----:B0-----:R-:W-:Y:S05]  /*1b8e0*/  @P0 BRA `(.L_x_558) ;  /* 0x0000000400640947 */ /* 0x001fea0003800000 */
[----:B------:R-:W0:Y:S01]  /*1b8f0*/  S2R R8, SR_CTAID.X ;  /* 0x0000000000087919 */ /* 0x000e220000002500 */
[----:B------:R-:W-:Y:S01]  /*1b900*/  ULDC UR8, c[0x0][0x150] ;  /* 0x0000540000087ab9 */ /* 0x000fe20000000800 */
[----:B------:R-:W1:Y:S01]  /*1b910*/  LDC R3, c[0x0][0x144] ;  /* 0x00005100ff037b82 */ /* 0x000e620000000800 */
[----:B------:R-:W-:Y:S01]  /*1b920*/  UISETP.NE.AND UP0, UPT, UR45, URZ, UPT ;  /* 0x0000003f2d00728c */ /* 0x000fe2000bf05270 */
[----:B------:R-:W2:Y:S01]  /*1b930*/  S2R R5, SR_CTAID.Y ;  /* 0x0000000000057919 */ /* 0x000ea20000002600 */
[----:B------:R-:W-:-:S04]  /*1b940*/  ULDC UR11, c[0x0][0x630] ;  /* 0x00018c00000b7ab9 */ /* 0x000fc80000000800 */
[----:B------:R-:W-:Y:S01]  /*1b950*/  PLOP3.LUT P0, PT, PT, PT, UP0, 0x80, 0x0 ;  /* 0x000000000000781c */ /* 0x000fe20003f0f008 */
[----:B------:R-:W3:Y:S01]  /*1b960*/  LDC R12, c[0x0][0x148] ;  /* 0x00005200ff0c7b82 */ /* 0x000ee20000000800 */
[----:B0-----:R-:W-:Y:S02]  /*1b970*/  I2FP.F32.U32 R2, R8 ;  /* 0x0000000800027245 */ /* 0x001fe40000201000 */
[----:B--2---:R-:W-:-:S03]  /*1b980*/  I2FP.F32.U32 R4, R5 ;  /* 0x0000000500047245 */ /* 0x004fc60000201000 */
[----:B------:R-:W-:Y:S01]  /*1b990*/  FMUL R2, R2, UR8 ;  /* 0x0000000802027c20 */ /* 0x000fe20008400000 */
[----:B------:R-:W-:Y:S02]  /*1b9a0*/  ULDC UR8, c[0x0][0x154] ;  /* 0x0000550000087ab9 */ /* 0x000fe40000000800 */
[----:B------:R-:W-:Y:S01]  /*1b9b0*/  FMUL R10, R4, UR8 ;  /* 0x00000008040a7c20 */ /* 0x000fe20008400000 */
[----:B------:R-:W-:Y:S02]  /*1b9c0*/  ULDC.64 UR8, c[0x0][0x628] ;  /* 0x00018a0000087ab9 */ /* 0x000fe40000000a00 */
[----:B------:R-:W0:Y:S08]  /*1b9d0*/  F2I.U32.TRUNC.NTZ R2, R2 ;  /* 0x0000000200027305 */ /* 0x000e30000020f000 */
[----:B------:R-:W2:Y:S01]  /*1b9e0*/  F2I.U32.TRUNC.NTZ R10, R10 ;  /* 0x0000000a000a7305 */ /* 0x000ea2000020f000 */
[----:B0-----:R-:W-:Y:S01]  /*1b9f0*/  IADD3 R4, -R2, RZ, RZ ;  /* 0x000000ff02047210 */ /* 0x001fe20007ffe1ff */
[----:B------:R-:W-:-:S04]  /*1ba00*/  IMAD.MOV.U32 R2, RZ, RZ, R13 ;  /* 0x000000ffff027224 */ /* 0x000fc800078e000d */
[----:B-1----:R-:W-:Y:S02]  /*1ba10*/  IMAD R8, R3, R4, R8 ;  /* 0x0000000403087224 */ /* 0x002fe400078e0208 */
[----:B--2---:R-:W-:-:S04]  /*1ba20*/  IMAD.MOV R3, RZ, RZ, -R10 ;  /* 0x000000ffff037224 */ /* 0x004fc800078e0a0a */
[----:B---3--:R-:W-:Y:S01]  /*1ba30*/  @P0 IMAD R8, R12, R3, R5 ;  /* 0x000000030c080224 */ /* 0x008fe200078e0205 */
[----:B------:R-:W-:Y:S02]  /*1ba40*/  ISETP.NE.U32.AND P0, PT, RZ, UR8, PT ;  /* 0x00000008ff007c0c */ /* 0x000fe4000bf05070 */
[----:B------:R-:W-:Y:S02]  /*1ba50*/  MOV R3, R15 ;  /* 0x0000000f00037202 */ /* 0x000fe40000000f00 */
[----:B------:R-:W-:-:S13]  /*1ba60*/  ISETP.NE.AND.EX P0, PT, RZ, UR9, PT, P0 ;  /* 0x00000009ff007c0c */ /* 0x000fda000bf05300 */
[----:B------:R-:W-:Y:S05]  /*1ba70*/  @!P0 BRA `(.L_x_559) ;  /* 0x0000000000288947 */ /* 0x000fea0003800000 */
[----:B------:R-:W-:Y:S02]  /*1ba80*/  ULDC UR10, c[0x0][0x634] ;  /* 0x00018d00000a7ab9 */ /* 0x000fe40000000800 */
[----:B------:R-:W-:-:S05]  /*1ba90*/  IADD3 R3, P0, R13, UR10, RZ ;  /* 0x0000000a0d037c10 */ /* 0x000fca000ff1e0ff */
[----:B------:R-:W-:-:S04]  /*1baa0*/  IMAD.X R11, RZ, RZ, R15, P0 ;  /* 0x000000ffff0b7224 */ /* 0x000fc800000e060f */
[----:B------:R-:W-:-:S04]  /*1bab0*/  IMAD.WIDE.U32 R4, R11, UR8, RZ ;  /* 0x000000080b047c25 */ /* 0x000fc8000f8e00ff */
[----:B------:R-:W-:-:S04]  /*1bac0*/  IMAD.WIDE.U32 R4, P0, R3, UR9, R4 ;  /* 0x0000000903047c25 */ /* 0x000fc8000f800004 */
[----:B------:R-:W-:Y:S01]  /*1bad0*/  IMAD.WIDE.U32 R2, R3, UR8, RZ ;  /* 0x0000000803027c25 */ /* 0x000fe2000f8e00ff */
[----:B------:R-:W-:-:S04]  /*1bae0*/  MOV R2, R5 ;  /* 0x0000000500027202 */ /* 0x000fc80000000f00 */
[----:B------:R-:W-:Y:S01]  /*1baf0*/  IADD3 RZ, P1, R3, R4, RZ ;  /* 0x0000000403ff7210 */ /* 0x000fe20007f3e0ff */
[----:B------:R-:W-:-:S04]  /*1bb00*/  IMAD.X R3, RZ, RZ, RZ, P0 ;  /* 0x000000ffff037224 */ /* 0x000fc800000e06ff */
[----:B------:R-:W-:-:S08]  /*1bb10*/  IMAD.WIDE.U32.X R2, R11, UR9, R2, P1 ;  /* 0x000000090b027c25 */ /* 0x000fd000088e0402 */
.L_x_559:
[--C-:B------:R-:W-:Y:S01]  /*1bb20*/  SHF.R.U64 R10, R2, UR11, R3.reuse ;  /* 0x0000000b020a7c19 */ /* 0x100fe20008001203 */
[----:B------:R-:W-:Y:S01]  /*1bb30*/  ULDC.64 UR8, c[0x0][0x620] ;  /* 0x0001880000087ab9 */ /* 0x000fe20000000a00 */
[----:B------:R-:W-:Y:S01]  /*1bb40*/  SHF.R.U32.HI R2, RZ, UR11, R3 ;  /* 0x0000000bff027c19 */ /* 0x000fe20008011603 */
[----:B------:R-:W-:Y:S01]  /*1bb50*/  ULDC.64 UR10, c[0x0][0x640] ;  /* 0x00019000000a7ab9 */ /* 0x000fe20000000a00 */
[----:B------:R-:W-:Y:S02]  /*1bb60*/  IADD3 R11, P0, RZ, -R10, RZ ;  /* 0x8000000aff0b7210 */ /* 0x000fe40007f1e0ff */
[----:B------:R-:W-:-:S03]  /*1bb70*/  MOV R3, R15 ;  /* 0x0000000f00037202 */ /* 0x000fc60000000f00 */
[----:B------:R-:W-:Y:S01]  /*1bb80*/  IMAD.X R2, RZ, RZ, ~R2, P0 ;  /* 0x000000ffff027224 */ /* 0x000fe200000e0e02 */
[----:B------:R-:W-:-:S03]  /*1bb90*/  ISETP.NE.U32.AND P0, PT, RZ, UR10, PT ;  /* 0x0000000aff007c0c */ /* 0x000fc6000bf05070 */
[----:B------:R-:W-:Y:S01]  /*1bba0*/  IMAD R2, R2, UR8, RZ ;  /* 0x0000000802027c24 */ /* 0x000fe2000f8e02ff */
[----:B------:R-:W-:-:S03]  /*1bbb0*/  ISETP.NE.AND.EX P0, PT, RZ, UR11, PT, P0 ;  /* 0x0000000bff007c0c */ /* 0x000fc6000bf05300 */
[----:B------:R-:W-:Y:S02]  /*1bbc0*/  IMAD R5, R11, UR9, R2 ;  /* 0x000000090b057c24 */ /* 0x000fe4000f8e0202 */
[----:B------:R-:W-:-:S04]  /*1bbd0*/  IMAD.MOV.U32 R2, RZ, RZ, R13 ;  /* 0x000000ffff027224 */ /* 0x000fc800078e000d */
[----:B------:R-:W-:Y:S01]  /*1bbe0*/  IMAD.WIDE.U32 R2, R11, UR8, R2 ;  /* 0x000000080b027c25 */ /* 0x000fe2000f8e0002 */
[----:B------:R-:W-:-:S03]  /*1bbf0*/  ULDC UR8, c[0x0][0x618] ;  /* 0x0001860000087ab9 */ /* 0x000fc60000000800 */
[----:B------:R-:W-:-:S05]  /*1bc00*/  IMAD.IADD R3, R3, 0x1, R5 ;  /* 0x0000000103037824 */ /* 0x000fca00078e0205 */
[--C-:B------:R-:W-:Y:S02]  /*1bc10*/  SHF.R.U64 R11, R2, UR8, R3.reuse ;  /* 0x00000008020b7c19 */ /* 0x100fe40008001203 */
[----:B------:R-:W-:Y:S01]  /*1bc20*/  SHF.R.U32.HI R2, RZ, UR8, R3 ;  /* 0x00000008ff027c19 */ /* 0x000fe20008011603 */
[----:B------:R-:W-:-:S03]  /*1bc30*/  ULDC UR8, c[0x0][0x608] ;  /* 0x0001820000087ab9 */ /* 0x000fc60000000800 */
[--C-:B------:R-:W-:Y:S02]  /*1bc40*/  SHF.R.U64 R12, R11, UR8, R2.reuse ;  /* 0x000000080b0c7c19 */ /* 0x100fe40008001202 */
[----:B------:R-:W-:Y:S01]  /*1bc50*/  SHF.R.U32.HI R3, RZ, UR8, R2 ;  /* 0x00000008ff037c19 */ /* 0x000fe20008011602 */
[----:B------:R-:W-:-:S03]  /*1bc60*/  ULDC UR8, c[0x0][0x658] ;  /* 0x0001960000087ab9 */ /* 0x000fc60000000800 */
[--C-:B------:R-:W-:Y:S02]  /*1bc70*/  SHF.R.U64 R13, R12, UR8, R3.reuse ;  /* 0x000000080c0d7c19 */ /* 0x100fe40008001203 */
[----:B------:R-:W-:-:S03]  /*1bc80*/  SHF.R.U32.HI R15, RZ, UR8, R3 ;  /* 0x00000008ff0f7c19 */ /* 0x000fc60008011603 */
[----:B------:R-:W-:Y:S01]  /*1bc90*/  IMAD.MOV.U32 R2, RZ, RZ, R13 ;  /* 0x000000ffff027224 */ /* 0x000fe200078e000d */
[----:B------:R-:W-:Y:S01]  /*1bca0*/  MOV R3, R15 ;  /* 0x0000000f00037202 */ /* 0x000fe20000000f00 */
[----:B------:R-:W-:Y:S06]  /*1bcb0*/  @!P0 BRA `(.L_x_560) ;  /* 0x0000000000288947 */ /* 0x000fec0003800000 */
        /* <DEDUP_REMOVED lines=10> */
.L_x_560:
[----:B------:R-:W-:Y:S01]  /*1bd60*/  ULDC UR8, c[0x0][0x648] ;  /* 0x0001920000087ab9 */ /* 0x000fe20000000800 */
[----:B------:R-:W-:Y:S01]  /*1bd70*/  LOP3.LUT R12, R12, UR6, RZ, 0xc0, !PT ;  /* 0x000000060c0c7c12 */ /* 0x000fe2000f8ec0ff */
[----:B------:R-:W-:Y:S01]  /*1bd80*/  UISETP.NE.AND UP0, UPT, UR45, URZ, UPT ;  /* 0x0000003f2d00728c */ /* 0x000fe2000bf05270 */
[----:B------:R-:W-:Y:S01]  /*1bd90*/  SHF.R.U64 R3, R2, UR8, R3 ;  /* 0x0000000802037c19 */ /* 0x000fe20008001203 */
[----:B------:R-:W-:Y:S01]  /*1bda0*/  ULDC UR8, c[0x0][0x638] ;  /* 0x00018e0000087ab9 */ /* 0x000fe20000000800 */
[----:B------:R-:W-:-:S03]  /*1bdb0*/  IMAD.MOV.U32 R4, RZ, RZ, 0x1 ;  /* 0x00000001ff047424 */ /* 0x000fc600078e00ff */
[----:B------:R-:W-:Y:S01]  /*1bdc0*/  IMAD.MOV R2, RZ, RZ, -R3 ;  /* 0x000000ffff027224 */ /* 0x000fe200078e0a03 */
[----:B------:R-:W-:Y:S01]  /*1bdd0*/  PLOP3.LUT P0, PT, PT, PT, UP0, 0x40, 0x0 ;  /* 0x000000000000781c */ /* 0x000fe20003f0e808 */
[----:B------:R-:W-:Y:S01]  /*1bde0*/  IMAD R5, R3, UR5, R12 ;  /* 0x0000000503057c24 */ /* 0x000fe2000f8e020c */
[----:B------:R-:W-:Y:S01]  /*1bdf0*/  PLOP3.LUT P1, PT, PT, PT, UP0, 0x40, 0x0 ;  /* 0x000000000000781c */ /* 0x000fe20003f2e808 */
[----:B------:R-:W-:Y:S01]  /*1be00*/  IMAD R13, R2, UR8, R13 ;  /* 0x00000008020d7c24 */ /* 0x000fe2000f8e020d */
[----:B------:R-:W-:Y:S01]  /*1be10*/  ULDC UR8, c[0x0][0x610] ;  /* 0x0001840000087ab9 */ /* 0x000fe20000000800 */
[----:B------:R-:W-:Y:S01]  /*1be20*/  LOP3.LUT R2, R11, UR4, RZ, 0xc0, !PT ;  /* 0x000000040b027c12 */ /* 0x000fe2000f8ec0ff */
[----:B------:R-:W-:Y:S01]  /*1be30*/  IMAD R8, R5, UR8, R8 ;  /* 0x0000000805087c24 */ /* 0x000fe2000f8e0208 */
[----:B------:R-:W-:-:S03]  /*1be40*/  ULDC UR8, c[0x0][0x600] ;  /* 0x0001800000087ab9 */ /* 0x000fc60000000800 */
[----:B------:R-:W-:-:S05]  /*1be50*/  IMAD R13, R13, UR8, R2 ;  /* 0x000000080d0d7c24 */ /* 0x000fca000f8e0202 */
[----:B------:R-:W-:Y:S02]  /*1be60*/  SEL R2, R13, R8, P0 ;  /* 0x000000080d027207 */ /* 0x000fe40000000000 */
[----:B------:R-:W-:-:S07]  /*1be70*/  SEL R3, R8, R13, P1 ;  /* 0x0000000d08037207 */ /* 0x000fce0000800000 */
.L_x_558:
[----:B------:R-:W-:Y:S05]  /*1be80*/  BSYNC B1 ;  /* 0x0000000000017941 */ /* 0x000fea0003800000 */
.L_x_557:
[----:B------:R-:W-:-:S13]  /*1be90*/  LOP3.LUT P0, RZ, R4, 0xff, RZ, 0xc0, !PT ;  /* 0x000000ff04ff7812 */ /* 0x000fda000780c0ff */
[----:B------:R-:W-:Y:S05]  /*1bea0*/  @P0 BRA `(.L_x_561) ;  /* 0xfffffff400040947 */ /* 0x000fea000383ffff */
[----:B------:R-:W-:Y:S05]  /*1beb0*/  BSYNC B0 ;  /* 0x0000000000007941 */ /* 0x000fea0003800000 */
.L_x_550:
[----:B------:R-:W-:-:S03]  /*1bec0*/  UMOV UR8, 0xffffffff ;  /* 0xffffffff00087882 */ /* 0x000fc60000000000 */
[----:B------:R-:W-:Y:S05]  /*1bed0*/  BRA.DIV UR8, `(.L_x_562) ;  /* 0x0000000208f47947 */ /* 0x000fea000b800000 */
[----:B------:R-:W-:-:S13]  /*1bee0*/  ELECT P6, URZ, PT ;  /* 0x00000000003f782f */ /* 0x000fda00038c0000 */
.L_x_575:
[----:B------:R-:W-:Y:S04]  /*1bef0*/  BSSY B0, `(.L_x_563) ;  /* 0x0000023000007945 */ /* 0x000fe80003800000 */
[----:B------:R-:W-:Y:S05]  /*1bf00*/  @!P6 BRA `(.L_x_564) ;  /* 0x000000000084e947 */ /* 0x000fea0003800000 */
[----:B------:R-:W-:-:S04]  /*1bf10*/  ULOP3.LUT UR8, UR40, 0x2, URZ, 0xfc, !UPT ;  /* 0x0000000228087892 */ /* 0x000fc8000f8efc3f */
[----:B------:R-:W-:-:S06]  /*1bf20*/  UISETP.NE.AND UP0, UPT, UR8, 0x3, UPT ;  /* 0x000000030800788c */ /* 0x000fcc000bf05270 */
[----:B------:R-:W-:-:S13]  /*1bf30*/  PLOP3.LUT P0, PT, PT, PT, UP0, 0x80, 0x0 ;  /* 0x000000000000781c */ /* 0x000fda0003f0f008 */
[----:B------:R-:W-:Y:S05]  /*1bf40*/  @!P0 BRA `(.L_x_565) ;  /* 0x0000000000048947 */ /* 0x000fea0003800000 */
[----:B------:R-:W-:Y:S01]  /*1bf50*/  BPT.TRAP 0x1 ;  /* 0x000000040000795c */ /* 0x000fe20000300000 */
.L_x_565:
[----:B------:R-:W0:Y:S01]  /*1bf60*/  S2R R3, SR_CgaCtaId ;  /* 0x0000000000037919 */ /* 0x000e220000008800 */
[----:B------:R-:W-:-:S04]  /*1bf70*/  MOV R0, 0x400 ;  /* 0x0000040000007802 */ /* 0x000fc80000000f00 */
[----:B0-----:R-:W-:Y:S02]  /*1bf80*/  LEA R3, R3, R0, 0x18 ;  /* 0x0000000003037211 */ /* 0x001fe400078ec0ff */
[----:B------:R-:W-:Y:S02]  /*1bf90*/  SHF.L.U32 R0, R7, 0x1f, RZ ;  /* 0x0000001f07007819 */ /* 0x000fe400000006ff */
[----:B------:R-:W-:-:S05]  /*1bfa0*/  IADD3 R3, R3, 0x18, RZ ;  /* 0x0000001803037810 */ /* 0x000fca0007ffe0ff */
[----:B------:R-:W-:-:S04]  /*1bfb0*/  IMAD R5, R6, 0x8, R3 ;  /* 0x0000000806057824 */ /* 0x000fc800078e0203 */
[----:B------:R-:W0:Y:S02]  /*1bfc0*/  SYNCS.PHASECHK.TRANS64.TRYWAIT P0, [R5+URZ], R0 ;  /* 0x00000000050075a7 */ /* 0x000e24000800017f */
[----:B0-----:R-:W-:Y:S05]  /*1bfd0*/  @!P0 BRA `(.L_x_566) ;  /* 0x0000000000d48947 */ /* 0x001fea0003800000 */
.L_x_576:
[----:B------:R-:W-:-:S05]  /*1bfe0*/  VIADD R6, R6, 0x1 ;  /* 0x0000000106067836 */ /* 0x000fca0000000000 */
[----:B------:R-:W-:-:S04]  /*1bff0*/  ISETP.NE.AND P0, PT, R6, 0x3, PT ;  /* 0x000000030600780c */ /* 0x000fc80003f05270 */
[----:B0-----:R-:W-:Y:S02]  /*1c000*/  SEL R0, RZ, 0x1, P0 ;  /* 0x00000001ff007807 */ /* 0x001fe40000000000 */
[----:B------:R-:W-:Y:S02]  /*1c010*/  SEL R6, R6, RZ, P0 ;  /* 0x000000ff06067207 */ /* 0x000fe40000000000 */
[----:B------:R-:W-:Y:S02]  /*1c020*/  LOP3.LUT R7, R7, R0, RZ, 0x3c, !PT ;  /* 0x0000000007077212 */ /* 0x000fe400078e3cff */
[----:B------:R-:W-:Y:S02]  /*1c030*/  LEA R5, R6, R3, 0x3 ;  /* 0x0000000306057211 */ /* 0x000fe400078e18ff */
[----:B------:R-:W-:-:S04]  /*1c040*/  SHF.L.U32 R0, R7, 0x1f, RZ ;  /* 0x0000001f07007819 */ /* 0x000fc800000006ff */
[----:B------:R-:W0:Y:S02]  /*1c050*/  SYNCS.PHASECHK.TRANS64.TRYWAIT P0, [R5+URZ], R0 ;  /* 0x00000000050075a7 */ /* 0x000e24000800017f */
[----:B0-----:R-:W-:Y:S05]  /*1c060*/  @!P0 BRA `(.L_x_567) ;  /* 0x0000000000c48947 */ /* 0x001fea0003800000 */
.L_x_577:
[----:B0-----:R-:W-:-:S05]  /*1c070*/  VIADD R0, R6, 0x1 ;  /* 0x0000000106007836 */ /* 0x001fca0000000000 */
[----:B------:R-:W-:-:S04]  /*1c080*/  ISETP.NE.AND P0, PT, R0, 0x3, PT ;  /* 0x000000030000780c */ /* 0x000fc80003f05270 */
[----:B------:R-:W-:Y:S02]  /*1c090*/  SEL R2, RZ, 0x1, P0 ;  /* 0x00000001ff027807 */ /* 0x000fe40000000000 */
[----:B------:R-:W-:Y:S02]  /*1c0a0*/  SEL R0, R0, RZ, P0 ;  /* 0x000000ff00007207 */ /* 0x000fe40000000000 */
[----:B------:R-:W-:-:S03]  /*1c0b0*/  LOP3.LUT R2, R7, R2, RZ, 0x3c, !PT ;  /* 0x0000000207027212 */ /* 0x000fc600078e3cff */
[----:B------:R-:W-:Y:S01]  /*1c0c0*/  IMAD R3, R0, 0x8, R3 ;  /* 0x0000000800037824 */ /* 0x000fe200078e0203 */
[----:B------:R-:W-:-:S07]  /*1c0d0*/  SHF.L.U32 R0, R2, 0x1f, RZ ;  /* 0x0000001f02007819 */ /* 0x000fce00000006ff */
.L_x_568:
[----:B0-----:R0:W1:Y:S02]  /*1c0e0*/  SYNCS.PHASECHK.TRANS64.TRYWAIT P0, [R3+URZ], R0 ;  /* 0x00000000030075a7 */ /* 0x001064000800017f */
[----:B-1----:R-:W-:Y:S05]  /*1c0f0*/  @!P0 NANOSLEEP.SYNCS 0x989680 ;  /* 0x009896800000895d */ /* 0x002fea0003900000 */
[----:B------:R-:W1:Y:S02]  /*1c100*/  @!P0 SYNCS.PHASECHK.TRANS64 P0, [R3+URZ], R0 ;  /* 0x00000000030085a7 */ /* 0x000e64000800007f */
[----:B-1----:R-:W-:Y:S05]  /*1c110*/  @!P0 BRA `(.L_x_568) ;  /* 0xfffffffc00f08947 */ /* 0x002fea000383ffff */
.L_x_564:
[----:B------:R-:W-:Y:S05]  /*1c120*/  BSYNC B0 ;  /* 0x0000000000007941 */ /* 0x000fea0003800000 */
.L_x_563:
[----:B------:R-:W-:Y:S05]  /*1c130*/  EXIT ;  /* 0x000000000000794d */ /* 0x000fea0003800000 */
.L_x_21:
[----:B-1----:R1:W2:Y:S02]  /*1c140*/  SYNCS.PHASECHK.TRANS64.TRYWAIT P1, [R4+URZ], R3 ;  /* 0x00000003040075a7 */ /* 0x0022a4000802017f */
[----:B--2---:R-:W-:Y:S05]  /*1c150*/  @!P1 NANOSLEEP.SYNCS 0x989680 ;  /* 0x009896800000995d */ /* 0x004fea0003900000 */
[----:B------:R-:W2:Y:S02]  /*1c160*/  @!P1 SYNCS.PHASECHK.TRANS64 P1, [R4+URZ], R3 ;  /* 0x00000003040095a7 */ /* 0x000ea4000802007f */
[----:B--2---:R-:W-:Y:S05]  /*1c170*/  @!P1 BRA `(.L_x_21) ;  /* 0xfffffffc00f09947 */ /* 0x004fea000383ffff */
[----:B------:R-:W-:Y:S05]  /*1c180*/  BRA `(.L_x_20) ;  /* 0xfffffe5400387947 */ /* 0x000fea000383ffff */
.L_x_26:
[----:B-1----:R1:W2:Y:S02]  /*1c190*/  SYNCS.PHASECHK.TRANS64.TRYWAIT P1, [R4+URZ], R5 ;  /* 0x00000005040075a7 */ /* 0x0022a4000802017f */
[----:B--2---:R-:W-:Y:S05]  /*1c1a0*/  @!P1 NANOSLEEP.SYNCS 0x989680 ;  /* 0x009896800000995d */ /* 0x004fea0003900000 */
[----:B------:R-:W2:Y:S02]  /*1c1b0*/  @!P1 SYNCS.PHASECHK.TRANS64 P1, [R4+URZ], R5 ;  /* 0x00000005040095a7 */ /* 0x000ea4000802007f */
[----:B--2---:R-:W-:Y:S05]  /*1c1c0*/  @!P1 BRA `(.L_x_26) ;  /* 0xfffffffc00f09947 */ /* 0x004fea000383ffff */
[----:B------:R-:W-:Y:S05]  /*1c1d0*/  BRA `(.L_x_25) ;  /* 0xfffffe8800c87947 */ /* 0x000fea000383ffff */
.L_x_551:
[----:B------:R-:W-:Y:S01]  /*1c1e0*/  BSSY B1, `(.L_x_569) ;  /* 0x0000006000017945 */ /* 0x000fe20003800000 */
[----:B------:R-:W-:-:S07]  /*1c1f0*/  MOV R15, 0xffffffff ;  /* 0xffffffff000f7802 */ /* 0x000fce0000000f00 */
[----:B------:R-:W-:Y:S05]  /*1c200*/  WARPSYNC.COLLECTIVE R15, `(.L_x_570) ;  /* 0x000000000f0c7348 */ /* 0x000fea0003c00000 */
[----:B------:R-:W-:Y:S02]  /*1c210*/  ELECT P6, UR62, PT ;  /* 0x00000000003e782f */ /* 0x000fe400038c0000 */
[----:B------:R-:W-:Y:S01]  /*1c220*/  MOV R14, UR62 ;  /* 0x0000003e000e7c02 */ /* 0x000fe20008000f00 */
[----:B------:R-:W-:Y:S10]  /*1c230*/  ENDCOLLECTIVE ;  /* 0x000000000000791b */ /* 0x000ff40003800000 */
.L_x_570:
[----:B------:R-:W-:Y:S05]  /*1c240*/  BSYNC B1 ;  /* 0x0000000000017941 */ /* 0x000fea0003800000 */
.L_x_569:
[----:B------:R-:W-:Y:S05]  /*1c250*/  BRA `(.L_x_571) ;  /* 0xfffffff000247947 */ /* 0x000fea000383ffff */
.L_x_554:
[----:B0-----:R0:W2:Y:S02]  /*1c260*/  SYNCS.PHASECHK.TRANS64.TRYWAIT P0, [R8+URZ+0x18], R11 ;  /* 0x0000180b080075a7 */ /* 0x0010a4000800017f */
[----:B--2---:R-:W-:Y:S05]  /*1c270*/  @!P0 NANOSLEEP.SYNCS 0x989680 ;  /* 0x009896800000895d */ /* 0x004fea0003900000 */
[----:B------:R-:W2:Y:S02]  /*1c280*/  @!P0 SYNCS.PHASECHK.TRANS64 P0, [R8+URZ+0x18], R11 ;  /* 0x0000180b080085a7 */ /* 0x000ea4000800007f */
[----:B--2---:R-:W-:Y:S05]  /*1c290*/  @!P0 BRA `(.L_x_554) ;  /* 0xfffffffc00f08947 */ /* 0x004fea000383ffff */
[----:B------:R-:W-:Y:S05]  /*1c2a0*/  BRA `(.L_x_572) ;  /* 0xfffffff000687947 */ /* 0x000fea000383ffff */
.L_x_562:
[----:B------:R-:W-:Y:S01]  /*1c2b0*/  BSSY B0, `(.L_x_573) ;  /* 0x0000006000007945 */ /* 0x000fe20003800000 */
[----:B------:R-:W-:-:S07]  /*1c2c0*/  IMAD.MOV.U32 R15, RZ, RZ, -0x1 ;  /* 0xffffffffff0f7424 */ /* 0x000fce00078e00ff */
[----:B------:R-:W-:Y:S05]  /*1c2d0*/  WARPSYNC.COLLECTIVE R15, `(.L_x_574) ;  /* 0x000000000f0c7348 */ /* 0x000fea0003c00000 */
[----:B------:R-:W-:Y:S02]  /*1c2e0*/  ELECT P6, UR62, PT ;  /* 0x00000000003e782f */ /* 0x000fe400038c0000 */
[----:B------:R-:W-:Y:S01]  /*1c2f0*/  MOV R14, UR62 ;  /* 0x0000003e000e7c02 */ /* 0x000fe20008000f00 */
[----:B------:R-:W-:Y:S10]  /*1c300*/  ENDCOLLECTIVE ;  /* 0x000000000000791b */ /* 0x000ff40003800000 */
.L_x_574:
[----:B------:R-:W-:Y:S05]  /*1c310*/  BSYNC B0 ;  /* 0x0000000000007941 */ /* 0x000fea0003800000 */
.L_x_573:
[----:B------:R-:W-:Y:S05]  /*1c320*/  BRA `(.L_x_575) ;  /* 0xfffffff800f07947 */ /* 0x000fea000383ffff */
.L_x_566:
[----:B0-----:R0:W1:Y:S02]  /*1c330*/  SYNCS.PHASECHK.TRANS64.TRYWAIT P0, [R5+URZ], R0 ;  /* 0x00000000050075a7 */ /* 0x001064000800017f */
[----:B-1----:R-:W-:Y:S05]  /*1c340*/  @!P0 NANOSLEEP.SYNCS 0x989680 ;  /* 0x009896800000895d */ /* 0x002fea0003900000 */
[----:B------:R-:W1:Y:S02]  /*1c350*/  @!P0 SYNCS.PHASECHK.TRANS64 P0, [R5+URZ], R0 ;  /* 0x00000000050085a7 */ /* 0x000e64000800007f */
[----:B-1----:R-:W-:Y:S05]  /*1c360*/  @!P0 BRA `(.L_x_566) ;  /* 0xfffffffc00f08947 */ /* 0x002fea000383ffff */
[----:B------:R-:W-:Y:S05]  /*1c370*/  BRA `(.L_x_576) ;  /* 0xfffffffc00187947 */ /* 0x000fea000383ffff */
.L_x_567:
[----:B0-----:R0:W1:Y:S02]  /*1c380*/  SYNCS.PHASECHK.TRANS64.TRYWAIT P0, [R5+URZ], R0 ;  /* 0x00000000050075a7 */ /* 0x001064000800017f */
[----:B-1----:R-:W-:Y:S05]  /*1c390*/  @!P0 NANOSLEEP.SYNCS 0x989680 ;  /* 0x009896800000895d */ /* 0x002fea0003900000 */
[----:B------:R-:W1:Y:S02]  /*1c3a0*/  @!P0 SYNCS.PHASECHK.TRANS64 P0, [R5+URZ], R0 ;  /* 0x00000000050085a7 */ /* 0x000e64000800007f */
[----:B-1----:R-:W-:Y:S05]  /*1c3b0*/  @!P0 BRA `(.L_x_567) ;  /* 0xfffffffc00f08947 */ /* 0x002fea000383ffff */
[----:B------:R-:W-:Y:S05]  /*1c3c0*/  BRA `(.L_x_577) ;  /* 0xfffffffc00287947 */ /* 0x000fea000383ffff */
.L_x_578:
[----:B------:R-:W-:-:S00]  /*1c3d0*/  BRA `(.L_x_578) ;  /* 0xfffffffc00fc7947 */ /* 0x000fc0000383ffff */
[----:B------:R-:W-:-:S00]  /*1c3e0*/  NOP ;  /* 0x0000000000007918 */ /* 0x000fc00000000000 */
        /* <DEDUP_REMOVED lines=9> */
.L_x_579:


//--------------------- .nv.global.init           --------------------------
	.section	.nv.global.init,"aw",@progbits
.nv.global.init:
	.type		$str$22,@object
	.size		$str$22,($str$23 - $str$22)
$str$22:
        /*0000*/ 	.byte	0x6b, 0x5f, 0x74, 0x69, 0x6c, 0x65, 0x5f, 0x63, 0x6f, 0x75, 0x6e, 0x74, 0x20, 0x3e, 0x3d, 0x20
        /*0010*/ 	.byte	0x31, 0x00
	.type		$str$23,@object
	.size		$str$23,(__unnamed_1 - $str$23)
$str$23:
        /*0012*/ 	.byte	0x2f, 0x74, 0x6d, 0x70, 0x2f, 0x63, 0x75, 0x74, 0x6c, 0x61, 0x73, 0x73, 0x5f, 0x73, 0x77, 0x65
        /*0022*/ 	.byte	0x65, 0x70, 0x5f, 0x73, 0x72, 0x63, 0x2f, 0x69, 0x6e, 0x63, 0x6c, 0x75, 0x64, 0x65, 0x2f, 0x63
        /*0032*/ 	.byte	0x75, 0x74, 0x6c, 0x61, 0x73, 0x73, 0x2f, 0x67, 0x65, 0x6d, 0x6d, 0x2f, 0x63, 0x6f, 0x6c, 0x6c
        /*0042*/ 	.byte	0x65, 0x63, 0x74, 0x69, 0x76, 0x65, 0x2f, 0x73, 0x6d, 0x39, 0x30, 0x5f, 0x6d, 0x6d, 0x61, 0x5f
        /*0052*/ 	.byte	0x74, 0x6d, 0x61, 0x5f, 0x67, 0x6d, 0x6d, 0x61, 0x5f, 0x73, 0x73, 0x5f, 0x77, 0x61, 0x72, 0x70
        /*0062*/ 	.byte	0x73, 0x70, 0x65, 0x63, 0x69, 0x61, 0x6c, 0x69, 0x7a, 0x65, 0x64, 0x2e, 0x68, 0x70, 0x70, 0x00
	.type		__unnamed_1,@object
	.size		__unnamed_1,(.L_0 - __unnamed_1)
__unnamed_1:
        /* <DEDUP_REMOVED lines=181> */
        /*0bc2*/ 	.byte	0x65, 0x6e, 0x74, 0x69, 0x74, 0x79, 0x5d, 0x00
.L_0:


//--------------------- .nv.shared._ZN7cutlass13device_kernelINS_4gemm6kernel13GemmUniversalIN4cute5tupleIJiiiiEEENS1_10collective13CollectiveMmaINS1_34MainloopSm90TmaGmmaWarpSpecializedILi3ENS5_IJNS4_1CILi1EEENSA_ILi4EEESB_EEENS1_35KernelTmaWarpSpecializedCooperativeEEENS5_IJNSA_ILi256EEESG_NSA_ILi64EEEEEENS_6half_tENS5_IJlSB_lEEESJ_SK_NS4_8TiledMMAINS4_8MMA_AtomIJNS4_4SM904GMMA26MMA_64x256x16_F32F16F16_SSILNSO_5MajorE0ELSQ_0ELNSO_7ScaleInE1ELSR_1EEEEEENS4_6LayoutINS5_IJNSA_ILi2EEESB_SB_EEENS5_IJSB_NSA_ILi0EEESX_EEEEENS5_IJNS4_10UnderscoreES10_S10_EEEEENS4_23SM90_TMA_LOAD_MULTICASTENS4_14ComposedLayoutINS4_7SwizzleILi3ELi4ELi3EEENS4_18smem_ptr_flag_bitsILi16EEENSU_INS5_IJNSA_ILi8EEESH_EEENS5_IJSH_SB_EEEEEEEvNS4_8identityENS4_13SM90_TMA_LOADES1D_vS1E_EENS_8epilogue10collective6detail29Sm90TmaWarpSpecializedAdapterINS1I_15DefaultEpilogueISJ_SK_SK_NS1H_6thread17LinearCombinationISJ_Li1EffLNS1M_9ScaleType4KindE0ELNS_15FloatRoundStyleE2ESJ_EENS1_15EpilogueDefaultEEEEEvvEEEEvNT_6ParamsE --------------------------
	.section	.nv.shared._ZN7cutlass13device_kernelINS_4gemm6kernel13GemmUniversalIN4cute5tupleIJiiiiEEENS1_10collective13CollectiveMmaINS1_34MainloopSm90TmaGmmaWarpSpecializedILi3ENS5_IJNS4_1CILi1EEENSA_ILi4EEESB_EEENS1_35KernelTmaWarpSpecializedCooperativeEEENS5_IJNSA_ILi256EEESG_NSA_ILi64EEEEEENS_6half_tENS5_IJlSB_lEEESJ_SK_NS4_8TiledMMAINS4_8MMA_AtomIJNS4_4SM904GMMA26MMA_64x256x16_F32F16F16_SSILNSO_5MajorE0ELSQ_0ELNSO_7ScaleInE1ELSR_1EEEEEENS4_6LayoutINS5_IJNSA_ILi2EEESB_SB_EEENS5_IJSB_NSA_ILi0EEESX_EEEEENS5_IJNS4_10UnderscoreES10_S10_EEEEENS4_23SM90_TMA_LOAD_MULTICASTENS4_14ComposedLayoutINS4_7SwizzleILi3ELi4ELi3EEENS4_18smem_ptr_flag_bitsILi16EEENSU_INS5_IJNSA_ILi8EEESH_EEENS5_IJSH_SB_EEEEEEEvNS4_8identityENS4_13SM90_TMA_LOADES1D_vS1E_EENS_8epilogue10collective6detail29Sm90TmaWarpSpecializedAdapterINS1I_15DefaultEpilogueISJ_SK_SK_NS1H_6thread17LinearCombinationISJ_Li1EffLNS1M_9ScaleType4KindE0ELNS_15FloatRoundStyleE2ESJ_EENS1_15EpilogueDefaultEEEEEvvEEEEvNT_6ParamsE,"aw",@nobits
	.sectionflags	@""
	.align	16
	.zero		1024


//--------------------- .nv.shared.reserved.0     --------------------------
	.section	.nv.shared.reserved.0,"aw",@nobits
	.weak		__nv_reservedSMEM_offset_0_alias
	.size		__nv_reservedSMEM_offset_0_alias, 0, 0
	.other		__nv_reservedSMEM_offset_0_alias,@"STO_CUDA_RESERVED_SHARED STV_DEFAULT"
__nv_reservedSMEM_offset_0_alias:
	.zero		0


//--------------------- .nv.global                --------------------------
	.section	.nv.global,"aw",@nobits
.nv.global:
	.type		_ZN40_INTERNAL_1489e3df_4_k_cu_b76439a6_262054cute1_E,@object
	.size		_ZN40_INTERNAL_1489e3df_4_k_cu_b76439a6_262054cute1_E,(_ZN40_INTERNAL_1489e3df_4_k_cu_b76439a6_262054cuda3std3__45__cpo6cbeginE - _ZN40_INTERNAL_1489e3df_4_k_cu_b76439a6_262054cute1_E)
_ZN40_INTERNAL_1489e3df_4_k_cu_b76439a6_262054cute1_E:
	.zero		1
	.type		_ZN40_INTERNAL_1489e3df_4_k_cu_b76439a6_262054cuda3std3__45__cpo6cbeginE,@object
	.size		_ZN40_INTERNAL_1489e3df_4_k_cu_b76439a6_262054cuda3std3__45__cpo6cbeginE,(_ZN40_INTERNAL_1489e3df_4_k_cu_b76439a6_262054cuda3std3__48in_placeE - _ZN40_INTERNAL_1489e3df_4_k_cu_b76439a6_262054cuda3std3__45__cpo6cbeginE)
_ZN40_INTERNAL_1489e3df_4_k_cu_b76439a6_262054cuda3std3__45__cpo6cbeginE:
	.zero		1
	.type		_ZN40_INTERNAL_1489e3df_4_k_cu_b76439a6_262054cuda3std3__48in_placeE,@object
	.size		_ZN40_INTERNAL_1489e3df_4_k_cu_b76439a6_262054cuda3std3__48in_placeE,(_ZN40_INTERNAL_1489e3df_4_k_cu_b76439a6_262054cuda3std6ranges3__45__cpo9iter_moveE - _ZN40_INTERNAL_1489e3df_4_k_cu_b76439a6_262054cuda3std3__48in_placeE)
_ZN40_INTERNAL_1489e3df_4_k_cu_b76439a6_262054cuda3std3__48in_placeE:
	.zero		1
	.type		_ZN40_INTERNAL_1489e3df_4_k_cu_b76439a6_262054cuda3std6ranges3__45__cpo9iter_moveE,@object
	.size		_ZN40_INTERNAL_1489e3df_4_k_cu_b76439a6_262054cuda3std6ranges3__45__cpo9iter_moveE,(_ZN40_INTERNAL_1489e3df_4_k_cu_b76439a6_262054cuda3std3__45__cpo5beginE - _ZN40_INTERNAL_1489e3df_4_k_cu_b76439a6_262054cuda3std6ranges3__45__cpo9iter_moveE)
_ZN40_INTERNAL_1489e3df_4_k_cu_b76439a6_262054cuda3std6ranges3__45__cpo9iter_moveE:
	.zero		1
	.type		_ZN40_INTERNAL_1489e3df_4_k_cu_b76439a6_262054cuda3std3__45__cpo5beginE,@object
	.size		_ZN40_INTERNAL_1489e3df_4_k_cu_b76439a6_262054cuda3std3__45__cpo5beginE,(_ZN40_INTERNAL_1489e3df_4_k_cu_b76439a6_262054cuda3std3__442_GLOBAL__N__1489e3df_4_k_cu_b76439a6_262056ignoreE - _ZN40_INTERNAL_1489e3df_4_k_cu_b76439a6_262054cuda3std3__45__cpo5beginE)
_ZN40_INTERNAL_1489e3df_4_k_cu_b76439a6_262054cuda3std3__45__cpo5beginE:
	.zero		1
	.type		_ZN40_INTERNAL_1489e3df_4_k_cu_b76439a6_262054cuda3std3__442_GLOBAL__N__1489e3df_4_k_cu_b76439a6_262056ignoreE,@object
	.size		_ZN40_INTERNAL_1489e3df_4_k_cu_b76439a6_262054cuda3std3__442_GLOBAL__N__1489e3df_4_k_cu_b76439a6_262056ignoreE,(_ZN40_INTERNAL_1489e3df_4_k_cu_b76439a6_262054cute7productE - _ZN40_INTERNAL_1489e3df_4_k_cu_b76439a6_262054cuda3std3__442_GLOBAL__N__1489e3df_4_k_cu_b76439a6_262056ignoreE)
_ZN40_INTERNAL_1489e3df_4_k_cu_b76439a6_262054cuda3std3__442_GLOBAL__N__1489e3df_4_k_cu_b76439a6_262056ignoreE:
	.zero		1
	.type		_ZN40_INTERNAL_1489e3df_4_k_cu_b76439a6_262054cute7productE,@object
	.size		_ZN40_INTERNAL_1489e3df_4_k_cu_b76439a6_262054cute7productE,(_ZN40_INTERNAL_1489e3df_4_k_cu_b76439a6_262054cuda3std3__45__cpo3endE - _ZN40_INTERNAL_1489e3df_4_k_cu_b76439a6_262054cute7productE)
_ZN40_INTERNAL_1489e3df_4_k_cu_b76439a6_262054cute7productE:
	.zero		1
	.type		_ZN40_INTERNAL_1489e3df_4_k_cu_b76439a6_262054cuda3std3__45__cpo3endE,@object
	.size		_ZN40_INTERNAL_1489e3df_4_k_cu_b76439a6_262054cuda3std3__45__cpo3endE,(_ZN40_INTERNAL_1489e3df_4_k_cu_b76439a6_262054cuda3std3__419piecewise_constructE - _ZN40_INTERNAL_1489e3df_4_k_cu_b76439a6_262054cuda3std3__45__cpo3endE)
_ZN40_INTERNAL_1489e3df_4_k_cu_b76439a6_262054cuda3std3__45__cpo3endE:
	.zero		1
	.type		_ZN40_INTERNAL_1489e3df_4_k_cu_b76439a6_262054cuda3std3__419piecewise_constructE,@object
	.size		_ZN40_INTERNAL_1489e3df_4_k_cu_b76439a6_262054cuda3std3__419piecewise_constructE,(_ZN40_INTERNAL_1489e3df_4_k_cu_b76439a6_262054cuda3std3__45__cpo4cendE - _ZN40_INTERNAL_1489e3df_4_k_cu_b76439a6_262054cuda3std3__419piecewise_constructE)
_ZN40_INTERNAL_1489e3df_4_k_cu_b76439a6_262054cuda3std3__419piecewise_constructE:
	.zero		1
	.type		_ZN40_INTERNAL_1489e3df_4_k_cu_b76439a6_262054cuda3std3__45__cpo4cendE,@object
	.size		_ZN40_INTERNAL_1489e3df_4_k_cu_b76439a6_262054cuda3std3__45__cpo4cendE,(_ZN40_INTERNAL_1489e3df_4_k_cu_b76439a6_262054cuda3std6ranges3__45__cpo4swapE - _ZN40_INTERNAL_1489e3df_4_k_cu_b76439a6_262054cuda3std3__45__cpo4cendE)
_ZN40_INTERNAL_1489e3df_4_k_cu_b76439a6_262054cuda3std3__45__cpo4cendE:
	.zero		1
	.type		_ZN40_INTERNAL_1489e3df_4_k_cu_b76439a6_262054cuda3std6ranges3__45__cpo4swapE,@object
	.size		_ZN40_INTERNAL_1489e3df_4_k_cu_b76439a6_262054cuda3std6ranges3__45__cpo4swapE,(.L_8 - _ZN40_INTERNAL_1489e3df_4_k_cu_b76439a6_262054cuda3std6ranges3__45__cpo4swapE)
_ZN40_INTERNAL_1489e3df_4_k_cu_b76439a6_262054cuda3std6ranges3__45__cpo4swapE:
	.zero		1
.L_8:


//--------------------- .nv.constant0._ZN7cutlass13device_kernelINS_4gemm6kernel13GemmUniversalIN4cute5tupleIJiiiiEEENS1_10collective13CollectiveMmaINS1_34MainloopSm90TmaGmmaWarpSpecializedILi3ENS5_IJNS4_1CILi1EEENSA_ILi4EEESB_EEENS1_35KernelTmaWarpSpecializedCooperativeEEENS5_IJNSA_ILi256EEESG_NSA_ILi64EEEEEENS_6half_tENS5_IJlSB_lEEESJ_SK_NS4_8TiledMMAINS4_8MMA_AtomIJNS4_4SM904GMMA26MMA_64x256x16_F32F16F16_SSILNSO_5MajorE0ELSQ_0ELNSO_7ScaleInE1ELSR_1EEEEEENS4_6LayoutINS5_IJNSA_ILi2EEESB_SB_EEENS5_IJSB_NSA_ILi0EEESX_EEEEENS5_IJNS4_10UnderscoreES10_S10_EEEEENS4_23SM90_TMA_LOAD_MULTICASTENS4_14ComposedLayoutINS4_7SwizzleILi3ELi4ELi3EEENS4_18smem_ptr_flag_bitsILi16EEENSU_INS5_IJNSA_ILi8EEESH_EEENS5_IJSH_SB_EEEEEEEvNS4_8identityENS4_13SM90_TMA_LOADES1D_vS1E_EENS_8epilogue10collective6detail29Sm90TmaWarpSpecializedAdapterINS1I_15DefaultEpilogueISJ_SK_SK_NS1H_6thread17LinearCombinationISJ_Li1EffLNS1M_9ScaleType4KindE0ELNS_15FloatRoundStyleE2ESJ_EENS1_15EpilogueDefaultEEEEEvvEEEEvNT_6ParamsE --------------------------
	.section	.nv.constant0._ZN7cutlass13device_kernelINS_4gemm6kernel13GemmUniversalIN4cute5tupleIJiiiiEEENS1_10collective13CollectiveMmaINS1_34MainloopSm90TmaGmmaWarpSpecializedILi3ENS5_IJNS4_1CILi1EEENSA_ILi4EEESB_EEENS1_35KernelTmaWarpSpecializedCooperativeEEENS5_IJNSA_ILi256EEESG_NSA_ILi64EEEEEENS_6half_tENS5_IJlSB_lEEESJ_SK_NS4_8TiledMMAINS4_8MMA_AtomIJNS4_4SM904GMMA26MMA_64x256x16_F32F16F16_SSILNSO_5MajorE0ELSQ_0ELNSO_7ScaleInE1ELSR_1EEEEEENS4_6LayoutINS5_IJNSA_ILi2EEESB_SB_EEENS5_IJSB_NSA_ILi0EEESX_EEEEENS5_IJNS4_10UnderscoreES10_S10_EEEEENS4_23SM90_TMA_LOAD_MULTICASTENS4_14ComposedLayoutINS4_7SwizzleILi3ELi4ELi3EEENS4_18smem_ptr_flag_bitsILi16EEENSU_INS5_IJNSA_ILi8EEESH_EEENS5_IJSH_SB_EEEEEEEvNS4_8identityENS4_13SM90_TMA_LOADES1D_vS1E_EENS_8epilogue10collective6detail29Sm90TmaWarpSpecializedAdapterINS1I_15DefaultEpilogueISJ_SK_SK_NS1H_6thread17LinearCombinationISJ_Li1EffLNS1M_9ScaleType4KindE0ELNS_15FloatRoundStyleE2ESJ_EENS1_15EpilogueDefaultEEEEEvvEEEEvNT_6ParamsE,"a",@progbits
	.sectionflags	@""
	.align	4
.nv.constant0._ZN7cutlass13device_kernelINS_4gemm6kernel13GemmUniversalIN4cute5tupleIJiiiiEEENS1_10collective13CollectiveMmaINS1_34MainloopSm90TmaGmmaWarpSpecializedILi3ENS5_IJNS4_1CILi1EEENSA_ILi4EEESB_EEENS1_35KernelTmaWarpSpecializedCooperativeEEENS5_IJNSA_ILi256EEESG_NSA_ILi64EEEEEENS_6half_tENS5_IJlSB_lEEESJ_SK_NS4_8TiledMMAINS4_8MMA_AtomIJNS4_4SM904GMMA26MMA_64x256x16_F32F16F16_SSILNSO_5MajorE0ELSQ_0ELNSO_7ScaleInE1ELSR_1EEEEEENS4_6LayoutINS5_IJNSA_ILi2EEESB_SB_EEENS5_IJSB_NSA_ILi0EEESX_EEEEENS5_IJNS4_10UnderscoreES10_S10_EEEEENS4_23SM90_TMA_LOAD_MULTICASTENS4_14ComposedLayoutINS4_7SwizzleILi3ELi4ELi3EEENS4_18smem_ptr_flag_bitsILi16EEENSU_INS5_IJNSA_ILi8EEESH_EEENS5_IJSH_SB_EEEEEEEvNS4_8identityENS4_13SM90_TMA_LOADES1D_vS1E_EENS_8epilogue10collective6detail29Sm90TmaWarpSpecializedAdapterINS1I_15DefaultEpilogueISJ_SK_SK_NS1H_6thread17LinearCombinationISJ_Li1EffLNS1M_9ScaleType4KindE0ELNS_15FloatRoundStyleE2ESJ_EENS1_15EpilogueDefaultEEEEEvvEEEEvNT_6ParamsE:
	.zero		1664


//--------------------- SYMBOLS --------------------------

	.type		.nv.reservedSmem.offset0,@object
	.size		.nv.reservedSmem.offset0,0x4
	.type		__assertfail,@function
